	.target	sm_100a

	.elftype	@"ET_EXEC"


//--------------------- .note.nv.tkinfo           --------------------------
	.section	.note.nv.tkinfo,"",@"SHT_NOTE"
	.sectionflags	@"SHF_NOTE_NV_TKINFO"
	.tkinfo
        /*0018*/ 	.word	0x00000002
        /*0030*/ 	.string	""
        /*0030*/ 	.string	"ptxas"
        /*0030*/ 	.string	"Cuda compilation tools, release 13.0, V13.0.88"
        /*0030*/ 	.string	"Build cuda_13.0.r13.0/compiler.36424714_0"
        /*0030*/ 	.string	"-arch sm_100a -m 64 "



//--------------------- .note.nv.cuinfo           --------------------------
	.section	.note.nv.cuinfo,"",@"SHT_NOTE"
	.sectionflags	@"SHF_NOTE_NV_CUINFO"
        /*0018*/ 	.short	0x0002
        /*001a*/ 	.short	0x0064
        /*001c*/ 	.short	0x0082
	.zero		2


//--------------------- .nv.info                  --------------------------
	.section	.nv.info,"",@"SHT_CUDA_INFO"
	.align	4


	//----- nvinfo : EIATTR_REGCOUNT
	.align		4
        /*0000*/ 	.byte	0x04, 0x2f
        /*0002*/ 	.short	(.L_20 - .L_19)
	.align		4
.L_19:
        /*0004*/ 	.word	index@(_ZN7cutlass13device_kernelINS_4gemm6kernel13GemmUniversalIN4cute5tupleIJiiiiEEENS1_10collective13CollectiveMmaINS1_35MainloopSm100TmaUmmaWarpSpecializedILi4ELi2ELi4ENS5_IJNS4_1CILi2EEENSA_ILi1EEESC_EEEEENS5_IJNSA_ILi128EEENSA_ILi256EEESF_EEENS_12float_e4m3_tENS5_IJlSC_lEEESI_SJ_NS4_8TiledMMAINS4_8MMA_AtomIJNS4_10MMA_TraitsINS4_25SM100_MMA_F8F6F4_2x1SM_SSEJSI_SI_fSF_SG_NS4_17integral_constantINS4_4UMMA5MajorELSQ_0EEESR_NSO_INSP_7ScaleInELSS_0EEEST_EEEEEENS4_6LayoutINS5_IJSC_SC_SC_EEENS5_IJNSA_ILi0EEESY_SY_EEEEENS5_IJNS4_10UnderscoreES11_S11_EEEEENS4_18SM100_TMA_2SM_LOADENS4_14ComposedLayoutINS4_7SwizzleILi3ELi4ELi3EEENS4_18smem_ptr_flag_bitsILi8EEENSW_INS5_IJNSA_ILi8EEESF_EEENS5_IJSF_SC_EEEEEEEvNS4_8identityES14_S1E_vS1F_EENS_8epilogue10collective18CollectiveEpilogueINS1H_23Sm100TmaWarpSpecializedILi4ELi2ELi32ELb0ELb0EEEJNS5_IJNSA_ILi64EEESG_SF_EEENS5_IJNSW_IS1M_SC_EENSW_INS5_IJNSA_ILi32EEESB_EEENS5_IJSC_SF_EEEEEEEESI_SJ_SI_SJ_NS1H_6fusion15FusionCallbacksIS1L_NS1U_17LinearCombinationISI_fSI_fLNS_15FloatRoundStyleE2EEES1N_S1T_JEEENS4_5SM1004TMEM4LOAD26SM100_TMEM_LOAD_32dp32b32xENS4_13SM90_TMA_LOADENS15_INS16_ILi1ELi4ELi3EEES19_NSW_INS5_IJS1A_S1P_EEENS5_IJS1P_SC_EEEEEEENS4_39AutoVectorizingCopyWithAssumedAlignmentILi128EEENS4_14SM90_TMA_STOREES29_S2B_S2B_EEEvvEEEEvNT_6ParamsE)
        /*0008*/ 	.word	0x00000078


	//----- nvinfo : EIATTR_FRAME_SIZE
	.align		4
.L_20:
        /*000c*/ 	.byte	0x04, 0x11
        /*000e*/ 	.short	(.L_22 - .L_21)
	.align		4
.L_21:
        /*0010*/ 	.word	index@($__internal_2_$__cuda_sm10x_tcgen05_guardrail_trap_unallocated_columns_being_dealloced)
        /*0014*/ 	.word	0x00000000


	//----- nvinfo : EIATTR_FRAME_SIZE
	.align		4
.L_22:
        /*0018*/ 	.byte	0x04, 0x11
        /*001a*/ 	.short	(.L_24 - .L_23)
	.align		4
.L_23:
        /*001c*/ 	.word	index@($__internal_1_$__cuda_sm10x_tcgen05_guardrail_trap_phase_invalid_during_alloc)
        /*0020*/ 	.word	0x00000000


	//----- nvinfo : EIATTR_FRAME_SIZE
	.align		4
.L_24:
        /*0024*/ 	.byte	0x04, 0x11
        /*0026*/ 	.short	(.L_26 - .L_25)
	.align		4
.L_25:
        /*0028*/ 	.word	index@($__internal_0_$__cuda_sm10x_tcgen05_guardrail_trap_col_being_dealloced_not_returned_by_alloc)
        /*002c*/ 	.word	0x00000000


	//----- nvinfo : EIATTR_FRAME_SIZE
	.align		4
.L_26:
        /*0030*/ 	.byte	0x04, 0x11
        /*0032*/ 	.short	(.L_28 - .L_27)
	.align		4
.L_27:
        /*0034*/ 	.word	index@(_ZN7cutlass13device_kernelINS_4gemm6kernel13GemmUniversalIN4cute5tupleIJiiiiEEENS1_10collective13CollectiveMmaINS1_35MainloopSm100TmaUmmaWarpSpecializedILi4ELi2ELi4ENS5_IJNS4_1CILi2EEENSA_ILi1EEESC_EEEEENS5_IJNSA_ILi128EEENSA_ILi256EEESF_EEENS_12float_e4m3_tENS5_IJlSC_lEEESI_SJ_NS4_8TiledMMAINS4_8MMA_AtomIJNS4_10MMA_TraitsINS4_25SM100_MMA_F8F6F4_2x1SM_SSEJSI_SI_fSF_SG_NS4_17integral_constantINS4_4UMMA5MajorELSQ_0EEESR_NSO_INSP_7ScaleInELSS_0EEEST_EEEEEENS4_6LayoutINS5_IJSC_SC_SC_EEENS5_IJNSA_ILi0EEESY_SY_EEEEENS5_IJNS4_10UnderscoreES11_S11_EEEEENS4_18SM100_TMA_2SM_LOADENS4_14ComposedLayoutINS4_7SwizzleILi3ELi4ELi3EEENS4_18smem_ptr_flag_bitsILi8EEENSW_INS5_IJNSA_ILi8EEESF_EEENS5_IJSF_SC_EEEEEEEvNS4_8identityES14_S1E_vS1F_EENS_8epilogue10collective18CollectiveEpilogueINS1H_23Sm100TmaWarpSpecializedILi4ELi2ELi32ELb0ELb0EEEJNS5_IJNSA_ILi64EEESG_SF_EEENS5_IJNSW_IS1M_SC_EENSW_INS5_IJNSA_ILi32EEESB_EEENS5_IJSC_SF_EEEEEEEESI_SJ_SI_SJ_NS1H_6fusion15FusionCallbacksIS1L_NS1U_17LinearCombinationISI_fSI_fLNS_15FloatRoundStyleE2EEES1N_S1T_JEEENS4_5SM1004TMEM4LOAD26SM100_TMEM_LOAD_32dp32b32xENS4_13SM90_TMA_LOADENS15_INS16_ILi1ELi4ELi3EEES19_NSW_INS5_IJS1A_S1P_EEENS5_IJS1P_SC_EEEEEEENS4_39AutoVectorizingCopyWithAssumedAlignmentILi128EEENS4_14SM90_TMA_STOREES29_S2B_S2B_EEEvvEEEEvNT_6ParamsE)
        /*0038*/ 	.word	0x00000000


	//----- nvinfo : EIATTR_MIN_STACK_SIZE
	.align		4
.L_28:
        /*003c*/ 	.byte	0x04, 0x12
        /*003e*/ 	.short	(.L_30 - .L_29)
	.align		4
.L_29:
        /*0040*/ 	.word	index@(_ZN7cutlass13device_kernelINS_4gemm6kernel13GemmUniversalIN4cute5tupleIJiiiiEEENS1_10collective13CollectiveMmaINS1_35MainloopSm100TmaUmmaWarpSpecializedILi4ELi2ELi4ENS5_IJNS4_1CILi2EEENSA_ILi1EEESC_EEEEENS5_IJNSA_ILi128EEENSA_ILi256EEESF_EEENS_12float_e4m3_tENS5_IJlSC_lEEESI_SJ_NS4_8TiledMMAINS4_8MMA_AtomIJNS4_10MMA_TraitsINS4_25SM100_MMA_F8F6F4_2x1SM_SSEJSI_SI_fSF_SG_NS4_17integral_constantINS4_4UMMA5MajorELSQ_0EEESR_NSO_INSP_7ScaleInELSS_0EEEST_EEEEEENS4_6LayoutINS5_IJSC_SC_SC_EEENS5_IJNSA_ILi0EEESY_SY_EEEEENS5_IJNS4_10UnderscoreES11_S11_EEEEENS4_18SM100_TMA_2SM_LOADENS4_14ComposedLayoutINS4_7SwizzleILi3ELi4ELi3EEENS4_18smem_ptr_flag_bitsILi8EEENSW_INS5_IJNSA_ILi8EEESF_EEENS5_IJSF_SC_EEEEEEEvNS4_8identityES14_S1E_vS1F_EENS_8epilogue10collective18CollectiveEpilogueINS1H_23Sm100TmaWarpSpecializedILi4ELi2ELi32ELb0ELb0EEEJNS5_IJNSA_ILi64EEESG_SF_EEENS5_IJNSW_IS1M_SC_EENSW_INS5_IJNSA_ILi32EEESB_EEENS5_IJSC_SF_EEEEEEEESI_SJ_SI_SJ_NS1H_6fusion15FusionCallbacksIS1L_NS1U_17LinearCombinationISI_fSI_fLNS_15FloatRoundStyleE2EEES1N_S1T_JEEENS4_5SM1004TMEM4LOAD26SM100_TMEM_LOAD_32dp32b32xENS4_13SM90_TMA_LOADENS15_INS16_ILi1ELi4ELi3EEES19_NSW_INS5_IJS1A_S1P_EEENS5_IJS1P_SC_EEEEEEENS4_39AutoVectorizingCopyWithAssumedAlignmentILi128EEENS4_14SM90_TMA_STOREES29_S2B_S2B_EEEvvEEEEvNT_6ParamsE)
        /*0044*/ 	.word	0x00000000
.L_30:


//--------------------- .nv.compat                --------------------------
	.section	.nv.compat,"",@"SHT_CUDA_COMPAT_INFO"
	.align	4
        /*0000*/ 	.byte	0x02, 0x09, 0x01, 0x00, 0x02, 0x02, 0x02, 0x00, 0x02, 0x05, 0x05, 0x00, 0x03, 0x07, 0x01, 0x01
        /*0010*/ 	.byte	0x02, 0x03, 0x01, 0x00, 0x02, 0x06, 0x01, 0x00, 0x04, 0x0b, 0x08, 0x00, 0x09, 0x00, 0x00, 0x00
        /*0020*/ 	.byte	0x00, 0x00, 0x00, 0x00


//--------------------- .nv.info._ZN7cutlass13device_kernelINS_4gemm6kernel13GemmUniversalIN4cute5tupleIJiiiiEEENS1_10collective13CollectiveMmaINS1_35MainloopSm100TmaUmmaWarpSpecializedILi4ELi2ELi4ENS5_IJNS4_1CILi2EEENSA_ILi1EEESC_EEEEENS5_IJNSA_ILi128EEENSA_ILi256EEESF_EEENS_12float_e4m3_tENS5_IJlSC_lEEESI_SJ_NS4_8TiledMMAINS4_8MMA_AtomIJNS4_10MMA_TraitsINS4_25SM100_MMA_F8F6F4_2x1SM_SSEJSI_SI_fSF_SG_NS4_17integral_constantINS4_4UMMA5MajorELSQ_0EEESR_NSO_INSP_7ScaleInELSS_0EEEST_EEEEEENS4_6LayoutINS5_IJSC_SC_SC_EEENS5_IJNSA_ILi0EEESY_SY_EEEEENS5_IJNS4_10UnderscoreES11_S11_EEEEENS4_18SM100_TMA_2SM_LOADENS4_14ComposedLayoutINS4_7SwizzleILi3ELi4ELi3EEENS4_18smem_ptr_flag_bitsILi8EEENSW_INS5_IJNSA_ILi8EEESF_EEENS5_IJSF_SC_EEEEEEEvNS4_8identityES14_S1E_vS1F_EENS_8epilogue10collective18CollectiveEpilogueINS1H_23Sm100TmaWarpSpecializedILi4ELi2ELi32ELb0ELb0EEEJNS5_IJNSA_ILi64EEESG_SF_EEENS5_IJNSW_IS1M_SC_EENSW_INS5_IJNSA_ILi32EEESB_EEENS5_IJSC_SF_EEEEEEEESI_SJ_SI_SJ_NS1H_6fusion15FusionCallbacksIS1L_NS1U_17LinearCombinationISI_fSI_fLNS_15FloatRoundStyleE2EEES1N_S1T_JEEENS4_5SM1004TMEM4LOAD26SM100_TMEM_LOAD_32dp32b32xENS4_13SM90_TMA_LOADENS15_INS16_ILi1ELi4ELi3EEES19_NSW_INS5_IJS1A_S1P_EEENS5_IJS1P_SC_EEEEEEENS4_39AutoVectorizingCopyWithAssumedAlignmentILi128EEENS4_14SM90_TMA_STOREES29_S2B_S2B_EEEvvEEEEvNT_6ParamsE --------------------------
	.section	.nv.info._ZN7cutlass13device_kernelINS_4gemm6kernel13GemmUniversalIN4cute5tupleIJiiiiEEENS1_10collective13CollectiveMmaINS1_35MainloopSm100TmaUmmaWarpSpecializedILi4ELi2ELi4ENS5_IJNS4_1CILi2EEENSA_ILi1EEESC_EEEEENS5_IJNSA_ILi128EEENSA_ILi256EEESF_EEENS_12float_e4m3_tENS5_IJlSC_lEEESI_SJ_NS4_8TiledMMAINS4_8MMA_AtomIJNS4_10MMA_TraitsINS4_25SM100_MMA_F8F6F4_2x1SM_SSEJSI_SI_fSF_SG_NS4_17integral_constantINS4_4UMMA5MajorELSQ_0EEESR_NSO_INSP_7ScaleInELSS_0EEEST_EEEEEENS4_6LayoutINS5_IJSC_SC_SC_EEENS5_IJNSA_ILi0EEESY_SY_EEEEENS5_IJNS4_10UnderscoreES11_S11_EEEEENS4_18SM100_TMA_2SM_LOADENS4_14ComposedLayoutINS4_7SwizzleILi3ELi4ELi3EEENS4_18smem_ptr_flag_bitsILi8EEENSW_INS5_IJNSA_ILi8EEESF_EEENS5_IJSF_SC_EEEEEEEvNS4_8identityES14_S1E_vS1F_EENS_8epilogue10collective18CollectiveEpilogueINS1H_23Sm100TmaWarpSpecializedILi4ELi2ELi32ELb0ELb0EEEJNS5_IJNSA_ILi64EEESG_SF_EEENS5_IJNSW_IS1M_SC_EENSW_INS5_IJNSA_ILi32EEESB_EEENS5_IJSC_SF_EEEEEEEESI_SJ_SI_SJ_NS1H_6fusion15FusionCallbacksIS1L_NS1U_17LinearCombinationISI_fSI_fLNS_15FloatRoundStyleE2EEES1N_S1T_JEEENS4_5SM1004TMEM4LOAD26SM100_TMEM_LOAD_32dp32b32xENS4_13SM90_TMA_LOADENS15_INS16_ILi1ELi4ELi3EEES19_NSW_INS5_IJS1A_S1P_EEENS5_IJS1P_SC_EEEEEEENS4_39AutoVectorizingCopyWithAssumedAlignmentILi128EEENS4_14SM90_TMA_STOREES29_S2B_S2B_EEEvvEEEEvNT_6ParamsE,"",@"SHT_CUDA_INFO"
	.sectionflags	@""
	.align	4


	//----- nvinfo : EIATTR_CUDA_API_VERSION
	.align		4
        /*0000*/ 	.byte	0x04, 0x37
        /*0002*/ 	.short	(.L_32 - .L_31)
.L_31:
        /*0004*/ 	.word	0x00000082


	//----- nvinfo : EIATTR_KPARAM_INFO
	.align		4
.L_32:
        /*0008*/ 	.byte	0x04, 0x17
        /*000a*/ 	.short	(.L_34 - .L_33)
.L_33:
        /*000c*/ 	.word	0x00000000
        /*0010*/ 	.short	0x0000
        /*0012*/ 	.short	0x0000
        /*0014*/ 	.byte	0x00, 0xf0, 0x01, 0x20


	//----- nvinfo : EIATTR_AT_ENTRY_FRAGMENTS
	.align		4
.L_34:
        /*0018*/ 	.byte	0x04, 0x4f
        /*001a*/ 	.short	(.L_36 - .L_35)


	//   ....[0]....
.L_35:
        /*001c*/ 	.word	0x00000007


	//----- nvinfo : EIATTR_RESERVED_SMEM_USED
	.align		4
.L_36:
        /*0020*/ 	.byte	0x01, 0x41
	.zero		2


	//----- nvinfo : EIATTR_SPARSE_MMA_MASK
	.align		4
        /*0024*/ 	.byte	0x03, 0x50
        /*0026*/ 	.short	0x0000


	//----- nvinfo : EIATTR_TCGEN05_2CTA_USED
	.align		4
        /*0028*/ 	.byte	0x01, 0x52
	.zero		2


	//----- nvinfo : EIATTR_MAXREG_COUNT
	.align		4
        /*002c*/ 	.byte	0x03, 0x1b
        /*002e*/ 	.short	0x00ff


	//----- nvinfo : EIATTR_NUM_BARRIERS
	.align		4
        /*0030*/ 	.byte	0x02, 0x4c
        /*0032*/ 	.byte	0x07
	.zero		1


	//----- nvinfo : EIATTR_EXTERNS
	.align		4
        /*0034*/ 	.byte	0x04, 0x0f
        /*0036*/ 	.short	(.L_38 - .L_37)


	//   ....[0]....
	.align		4
.L_37:
        /*0038*/ 	.word	index@(__assertfail)


	//----- nvinfo : EIATTR_MERCURY_ISA_VERSION
	.align		4
.L_38:
        /*003c*/ 	.byte	0x03, 0x5f
        /*003e*/ 	.short	0x0101


	//----- nvinfo : EIATTR_INT_WARP_WIDE_INSTR_OFFSETS
	.align		4
        /*0040*/ 	.byte	0x04, 0x31
        /*0042*/ 	.short	(.L_40 - .L_39)


	//   ....[0]....
.L_39:
        /*0044*/ 	.word	0x00000d10


	//   ....[1]....
        /*0048*/ 	.word	0x00000db0


	//   ....[2]....
        /*004c*/ 	.word	0x00002110


	//   ....[3]....
        /*0050*/ 	.word	0x00003fe0


	//   ....[4]....
        /*0054*/ 	.word	0x00004010


	//   ....[5]....
        /*0058*/ 	.word	0x00004060


	//   ....[6]....
        /*005c*/ 	.word	0x00004980


	//   ....[7]....
        /*0060*/ 	.word	0x000049a0


	//   ....[8]....
        /*0064*/ 	.word	0x00004a80


	//   ....[9]....
        /*0068*/ 	.word	0x00004b40


	//   ....[10]....
        /*006c*/ 	.word	0x00004b60


	//   ....[11]....
        /*0070*/ 	.word	0x00004c30


	//   ....[12]....
        /*0074*/ 	.word	0x00004d20


	//   ....[13]....
        /*0078*/ 	.word	0x00004d40


	//   ....[14]....
        /*007c*/ 	.word	0x00004e40


	//   ....[15]....
        /*0080*/ 	.word	0x00004ff0


	//   ....[16]....
        /*0084*/ 	.word	0x00005000


	//   ....[17]....
        /*0088*/ 	.word	0x00005190


	//----- nvinfo : EIATTR_COOP_GROUP_MASK_REGIDS
	.align		4
.L_40:
        /*008c*/ 	.byte	0x04, 0x29
        /*008e*/ 	.short	(.L_42 - .L_41)


	//   ....[0]....
.L_41:
        /*0090*/ 	.word	0xffffffff


	//   ....[1]....
        /*0094*/ 	.word	0xffffffff


	//   ....[2]....
        /*0098*/ 	.word	0xffffffff


	//   ....[3]....
        /*009c*/ 	.word	0xffffffff


	//   ....[4]....
        /*00a0*/ 	.word	0xffffffff


	//   ....[5]....
        /*00a4*/ 	.word	0xffffffff


	//   ....[6]....
        /*00a8*/ 	.word	0xffffffff


	//   ....[7]....
        /*00ac*/ 	.word	0xffffffff


	//   ....[8]....
        /*00b0*/ 	.word	0xffffffff


	//   ....[9]....
        /*00b4*/ 	.word	0xffffffff


	//   ....[10]....
        /*00b8*/ 	.word	0xffffffff


	//   ....[11]....
        /*00bc*/ 	.word	0xffffffff


	//   ....[12]....
        /*00c0*/ 	.word	0xffffffff


	//   ....[13]....
        /*00c4*/ 	.word	0xffffffff


	//----- nvinfo : EIATTR_COOP_GROUP_INSTR_OFFSETS
	.align		4
.L_42:
        /*00c8*/ 	.byte	0x04, 0x28
        /*00ca*/ 	.short	(.L_44 - .L_43)


	//   ....[0]....
.L_43:
        /*00cc*/ 	.word	0x000000c0


	//   ....[1]....
        /*00d0*/ 	.word	0x00000500


	//   ....[2]....
        /*00d4*/ 	.word	0x00000680


	//   ....[3]....
        /*00d8*/ 	.word	0x00000810


	//   ....[4]....
        /*00dc*/ 	.word	0x00000900


	//   ....[5]....
        /*00e0*/ 	.word	0x00000a60


	//   ....[6]....
        /*00e4*/ 	.word	0x00000bf0


	//   ....[7]....
        /*00e8*/ 	.word	0x00000e30


	//   ....[8]....
        /*00ec*/ 	.word	0x00001ff0


	//   ....[9]....
        /*00f0*/ 	.word	0x00002dd0


	//   ....[10]....
        /*00f4*/ 	.word	0x000032a0


	//   ....[11]....
        /*00f8*/ 	.word	0x000032d0


	//   ....[12]....
        /*00fc*/ 	.word	0x00003ef0


	//   ....[13]....
        /*0100*/ 	.word	0x00004100


	//----- nvinfo : EIATTR_VRC_CTA_INIT_COUNT
	.align		4
.L_44:
        /*0104*/ 	.byte	0x02, 0x4a
        /*0106*/ 	.byte	0x80
	.zero		1


	//----- nvinfo : EIATTR_SYSCALL_OFFSETS
	.align		4
        /*0108*/ 	.byte	0x04, 0x46
        /*010a*/ 	.short	(.L_46 - .L_45)


	//   ....[0]....
.L_45:
        /*010c*/ 	.word	0x00005c20


	//   ....[1]....
        /*0110*/ 	.word	0x00005d60


	//   ....[2]....
        /*0114*/ 	.word	0x00006560


	//   ....[3]....
        /*0118*/ 	.word	0x00007350


	//   ....[4]....
        /*011c*/ 	.word	0x000080f0


	//   ....[5]....
        /*0120*/ 	.word	0x00008eb0


	//----- nvinfo : EIATTR_MBARRIER_INSTR_OFFSETS
	.align		4
.L_46:
        /*0124*/ 	.byte	0x04, 0x39
        /*0126*/ 	.short	(.L_48 - .L_47)


	//   ....[0]....
.L_47:
        /*0128*/ 	.word	0x000005f0
        /*012c*/ 	.word	0x000000ff
        /*0130*/ 	.word	0x00000000
        /*0134*/ 	.short	0x0100
        /*0136*/ 	.byte	0x08
	.zero		1


	//   ....[1]....
        /*0138*/ 	.word	0x00000600
        /*013c*/ 	.word	0x000000ff
        /*0140*/ 	.word	0x00000020
        /*0144*/ 	.short	0x0100
        /*0146*/ 	.byte	0x08
	.zero		1


	//   ....[2]....
        /*0148*/ 	.word	0x00000610
        /*014c*/ 	.word	0x000000ff
        /*0150*/ 	.word	0x00000008
        /*0154*/ 	.short	0x0100
        /*0156*/ 	.byte	0x08
	.zero		1


	//   ....[3]....
        /*0158*/ 	.word	0x00000620
        /*015c*/ 	.word	0x000000ff
        /*0160*/ 	.word	0x00000028
        /*0164*/ 	.short	0x0100
        /*0166*/ 	.byte	0x08
	.zero		1


	//   ....[4]....
        /*0168*/ 	.word	0x00000630
        /*016c*/ 	.word	0x000000ff
        /*0170*/ 	.word	0x00000010
        /*0174*/ 	.short	0x0100
        /*0176*/ 	.byte	0x08
	.zero		1


	//   ....[5]....
        /*0178*/ 	.word	0x00000640
        /*017c*/ 	.word	0x000000ff
        /*0180*/ 	.word	0x00000030
        /*0184*/ 	.short	0x0100
        /*0186*/ 	.byte	0x08
	.zero		1


	//   ....[6]....
        /*0188*/ 	.word	0x00000650
        /*018c*/ 	.word	0x000000ff
        /*0190*/ 	.word	0x00000018
        /*0194*/ 	.short	0x0100
        /*0196*/ 	.byte	0x08
	.zero		1


	//   ....[7]....
        /*0198*/ 	.word	0x00000660
        /*019c*/ 	.word	0x000000ff
        /*01a0*/ 	.word	0x00000038
        /*01a4*/ 	.short	0x0100
        /*01a6*/ 	.byte	0x08
	.zero		1


	//   ....[8]....
        /*01a8*/ 	.word	0x00000780
        /*01ac*/ 	.word	0x000000ff
        /*01b0*/ 	.word	0x00000040
        /*01b4*/ 	.short	0x0100
        /*01b6*/ 	.byte	0x09
	.zero		1


	//   ....[9]....
        /*01b8*/ 	.word	0x00000790
        /*01bc*/ 	.word	0x000000ff
        /*01c0*/ 	.word	0x00000060
        /*01c4*/ 	.short	0x0100
        /*01c6*/ 	.byte	0x09
	.zero		1


	//   ....[10]....
        /*01c8*/ 	.word	0x000007a0
        /*01cc*/ 	.word	0x000000ff
        /*01d0*/ 	.word	0x00000048
        /*01d4*/ 	.short	0x0100
        /*01d6*/ 	.byte	0x09
	.zero		1


	//   ....[11]....
        /*01d8*/ 	.word	0x000007b0
        /*01dc*/ 	.word	0x000000ff
        /*01e0*/ 	.word	0x00000068
        /*01e4*/ 	.short	0x0100
        /*01e6*/ 	.byte	0x09
	.zero		1


	//   ....[12]....
        /*01e8*/ 	.word	0x000007c0
        /*01ec*/ 	.word	0x000000ff
        /*01f0*/ 	.word	0x00000050
        /*01f4*/ 	.short	0x0100
        /*01f6*/ 	.byte	0x09
	.zero		1


	//   ....[13]....
        /*01f8*/ 	.word	0x000007d0
        /*01fc*/ 	.word	0x000000ff
        /*0200*/ 	.word	0x00000070
        /*0204*/ 	.short	0x0100
        /*0206*/ 	.byte	0x09
	.zero		1


	//   ....[14]....
        /*0208*/ 	.word	0x000007e0
        /*020c*/ 	.word	0x000000ff
        /*0210*/ 	.word	0x00000058
        /*0214*/ 	.short	0x0100
        /*0216*/ 	.byte	0x09
	.zero		1


	//   ....[15]....
        /*0218*/ 	.word	0x000007f0
        /*021c*/ 	.word	0x000000ff
        /*0220*/ 	.word	0x00000078
        /*0224*/ 	.short	0x0100
        /*0226*/ 	.byte	0x09
	.zero		1


	//   ....[16]....
        /*0228*/ 	.word	0x000008d0
        /*022c*/ 	.word	0x000000ff
        /*0230*/ 	.word	0x00000080
        /*0234*/ 	.short	0x0100
        /*0236*/ 	.byte	0x08
	.zero		1


	//   ....[17]....
        /*0238*/ 	.word	0x000008e0
        /*023c*/ 	.word	0x000000ff
        /*0240*/ 	.word	0x00000088
        /*0244*/ 	.short	0x0100
        /*0246*/ 	.byte	0x08
	.zero		1


	//   ....[18]....
        /*0248*/ 	.word	0x00000a10
        /*024c*/ 	.word	0x000000ff
        /*0250*/ 	.word	0x00000090
        /*0254*/ 	.short	0x0100
        /*0256*/ 	.byte	0x08
	.zero		1


	//   ....[19]....
        /*0258*/ 	.word	0x00000a20
        /*025c*/ 	.word	0x000000ff
        /*0260*/ 	.word	0x000000a0
        /*0264*/ 	.short	0x0100
        /*0266*/ 	.byte	0x08
	.zero		1


	//   ....[20]....
        /*0268*/ 	.word	0x00000a30
        /*026c*/ 	.word	0x000000ff
        /*0270*/ 	.word	0x00000098
        /*0274*/ 	.short	0x0100
        /*0276*/ 	.byte	0x08
	.zero		1


	//   ....[21]....
        /*0278*/ 	.word	0x00000a40
        /*027c*/ 	.word	0x000000ff
        /*0280*/ 	.word	0x000000a8
        /*0284*/ 	.short	0x0100
        /*0286*/ 	.byte	0x08
	.zero		1


	//   ....[22]....
        /*0288*/ 	.word	0x00000b60
        /*028c*/ 	.word	0x000000ff
        /*0290*/ 	.word	0x000000b0
        /*0294*/ 	.short	0x0100
        /*0296*/ 	.byte	0x09
	.zero		1


	//   ....[23]....
        /*0298*/ 	.word	0x00000b70
        /*029c*/ 	.word	0x000000ff
        /*02a0*/ 	.word	0x000000d0
        /*02a4*/ 	.short	0x0100
        /*02a6*/ 	.byte	0x09
	.zero		1


	//   ....[24]....
        /*02a8*/ 	.word	0x00000b80
        /*02ac*/ 	.word	0x000000ff
        /*02b0*/ 	.word	0x000000b8
        /*02b4*/ 	.short	0x0100
        /*02b6*/ 	.byte	0x09
	.zero		1


	//   ....[25]....
        /*02b8*/ 	.word	0x00000b90
        /*02bc*/ 	.word	0x000000ff
        /*02c0*/ 	.word	0x000000d8
        /*02c4*/ 	.short	0x0100
        /*02c6*/ 	.byte	0x09
	.zero		1


	//   ....[26]....
        /*02c8*/ 	.word	0x00000ba0
        /*02cc*/ 	.word	0x000000ff
        /*02d0*/ 	.word	0x000000c0
        /*02d4*/ 	.short	0x0100
        /*02d6*/ 	.byte	0x09
	.zero		1


	//   ....[27]....
        /*02d8*/ 	.word	0x00000bb0
        /*02dc*/ 	.word	0x000000ff
        /*02e0*/ 	.word	0x000000e0
        /*02e4*/ 	.short	0x0100
        /*02e6*/ 	.byte	0x09
	.zero		1


	//   ....[28]....
        /*02e8*/ 	.word	0x00000bc0
        /*02ec*/ 	.word	0x000000ff
        /*02f0*/ 	.word	0x000000c8
        /*02f4*/ 	.short	0x0100
        /*02f6*/ 	.byte	0x09
	.zero		1


	//   ....[29]....
        /*02f8*/ 	.word	0x00000bd0
        /*02fc*/ 	.word	0x000000ff
        /*0300*/ 	.word	0x000000e8
        /*0304*/ 	.short	0x0100
        /*0306*/ 	.byte	0x09
	.zero		1


	//   ....[30]....
        /*0308*/ 	.word	0x00000cc0
        /*030c*/ 	.word	0x000000ff
        /*0310*/ 	.word	0x000000f0
        /*0314*/ 	.short	0x0100
        /*0316*/ 	.byte	0x08
	.zero		1


	//   ....[31]....
        /*0318*/ 	.word	0x00000cd0
        /*031c*/ 	.word	0x000000ff
        /*0320*/ 	.word	0x00000100
        /*0324*/ 	.short	0x0100
        /*0326*/ 	.byte	0x08
	.zero		1


	//   ....[32]....
        /*0328*/ 	.word	0x00000ce0
        /*032c*/ 	.word	0x000000ff
        /*0330*/ 	.word	0x000000f8
        /*0334*/ 	.short	0x0100
        /*0336*/ 	.byte	0x08
	.zero		1


	//   ....[33]....
        /*0338*/ 	.word	0x00000cf0
        /*033c*/ 	.word	0x000000ff
        /*0340*/ 	.word	0x00000108
        /*0344*/ 	.short	0x0100
        /*0346*/ 	.byte	0x08
	.zero		1


	//   ....[34]....
        /*0348*/ 	.word	0x00000de0
        /*034c*/ 	.word	0x000000ff
        /*0350*/ 	.word	0x00000110
        /*0354*/ 	.short	0x0100
        /*0356*/ 	.byte	0x07
	.zero		1


	//   ....[35]....
        /*0358*/ 	.word	0x000017f0
        /*035c*/ 	.word	0x00000002
        /*0360*/ 	.word	0x00000100
        /*0364*/ 	.short	0x010a
        /*0366*/ 	.byte	0xff
	.zero		1


	//   ....[36]....
        /*0368*/ 	.word	0x00001820
        /*036c*/ 	.word	0x00000002
        /*0370*/ 	.word	0x000000f0
        /*0374*/ 	.short	0x0101
        /*0376*/ 	.byte	0xff
	.zero		1


	//   ....[37]....
        /*0378*/ 	.word	0x000018f0
        /*037c*/ 	.word	0x000000ff
        /*0380*/ 	.word	0x00000020
        /*0384*/ 	.short	0x010a
        /*0386*/ 	.byte	0x08
	.zero		1


	//   ....[38]....
        /*0388*/ 	.word	0x000019f0
        /*038c*/ 	.word	0x000000ff
        /*0390*/ 	.word	0x00000020
        /*0394*/ 	.short	0x010a
        /*0396*/ 	.byte	0x21
	.zero		1


	//   ....[39]....
        /*0398*/ 	.word	0x00001ba0
        /*039c*/ 	.word	0x000000ff
        /*03a0*/ 	.word	0x00000020
        /*03a4*/ 	.short	0x010a
        /*03a6*/ 	.byte	0x08
	.zero		1


	//   ....[40]....
        /*03a8*/ 	.word	0x00001ca0
        /*03ac*/ 	.word	0x000000ff
        /*03b0*/ 	.word	0x00000088
        /*03b4*/ 	.short	0x0101
        /*03b6*/ 	.byte	0x06
	.zero		1


	//   ....[41]....
        /*03b8*/ 	.word	0x00001cc0
        /*03bc*/ 	.word	0x000000ff
        /*03c0*/ 	.word	0x00000020
        /*03c4*/ 	.short	0x010a
        /*03c6*/ 	.byte	0x08
	.zero		1


	//   ....[42]....
        /*03c8*/ 	.word	0x00001d40
        /*03cc*/ 	.word	0x000000ff
        /*03d0*/ 	.word	0x00000020
        /*03d4*/ 	.short	0x010a
        /*03d6*/ 	.byte	0x11
	.zero		1


	//   ....[43]....
        /*03d8*/ 	.word	0x00001ed0
        /*03dc*/ 	.word	0x000000ff
        /*03e0*/ 	.word	0x00000020
        /*03e4*/ 	.short	0x010a
        /*03e6*/ 	.byte	0x08
	.zero		1


	//   ....[44]....
        /*03e8*/ 	.word	0x00002020
        /*03ec*/ 	.word	0x00000002
        /*03f0*/ 	.word	0x00000090
        /*03f4*/ 	.short	0x010a
        /*03f6*/ 	.byte	0xff
	.zero		1


	//   ....[45]....
        /*03f8*/ 	.word	0x000020e0
        /*03fc*/ 	.word	0x00000002
        /*0400*/ 	.word	0x00000000
        /*0404*/ 	.short	0x0101
        /*0406*/ 	.byte	0xff
	.zero		1


	//   ....[46]....
        /*0408*/ 	.word	0x00002640
        /*040c*/ 	.word	0x000000ff
        /*0410*/ 	.word	0x00000000
        /*0414*/ 	.short	0x010a
        /*0416*/ 	.byte	0x04
	.zero		1


	//   ....[47]....
        /*0418*/ 	.word	0x000026d0
        /*041c*/ 	.word	0x000000ff
        /*0420*/ 	.word	0x00000000
        /*0424*/ 	.short	0x010a
        /*0426*/ 	.byte	0x04
	.zero		1


	//   ....[48]....
        /*0428*/ 	.word	0x00002760
        /*042c*/ 	.word	0x000000ff
        /*0430*/ 	.word	0x00000000
        /*0434*/ 	.short	0x010a
        /*0436*/ 	.byte	0x04
	.zero		1


	//   ....[49]....
        /*0438*/ 	.word	0x00002800
        /*043c*/ 	.word	0x00000000
        /*0440*/ 	.word	0x00000000
        /*0444*/ 	.short	0x010a
        /*0446*/ 	.byte	0xff
	.zero		1


	//   ....[50]....
        /*0448*/ 	.word	0x00002930
        /*044c*/ 	.word	0x00000000
        /*0450*/ 	.word	0x000000f0
        /*0454*/ 	.short	0x010a
        /*0456*/ 	.byte	0xff
	.zero		1


	//   ....[51]....
        /*0458*/ 	.word	0x000029a0
        /*045c*/ 	.word	0x00000000
        /*0460*/ 	.word	0x00000000
        /*0464*/ 	.short	0x0101
        /*0466*/ 	.byte	0xff
	.zero		1


	//   ....[52]....
        /*0468*/ 	.word	0x000029c0
        /*046c*/ 	.word	0x000000ff
        /*0470*/ 	.word	0x000000a0
        /*0474*/ 	.short	0x010a
        /*0476*/ 	.byte	0x05
	.zero		1


	//   ....[53]....
        /*0478*/ 	.word	0x00002ae0
        /*047c*/ 	.word	0x00000000
        /*0480*/ 	.word	0x00000090
        /*0484*/ 	.short	0x010a
        /*0486*/ 	.byte	0xff
	.zero		1


	//   ....[54]....
        /*0488*/ 	.word	0x00002be0
        /*048c*/ 	.word	0x00000000
        /*0490*/ 	.word	0x00000000
        /*0494*/ 	.short	0x0101
        /*0496*/ 	.byte	0xff
	.zero		1


	//   ....[55]....
        /*0498*/ 	.word	0x00002c70
        /*049c*/ 	.word	0x000000ff
        /*04a0*/ 	.word	0x000000a0
        /*04a4*/ 	.short	0x0106
        /*04a6*/ 	.byte	0x05
	.zero		1


	//   ....[56]....
        /*04a8*/ 	.word	0x00002c90
        /*04ac*/ 	.word	0x000000ff
        /*04b0*/ 	.word	0x000000a0
        /*04b4*/ 	.short	0x010a
        /*04b6*/ 	.byte	0x05
	.zero		1


	//   ....[57]....
        /*04b8*/ 	.word	0x00002d20
        /*04bc*/ 	.word	0x000000ff
        /*04c0*/ 	.word	0x000000a0
        /*04c4*/ 	.short	0x0106
        /*04c6*/ 	.byte	0x04
	.zero		1


	//   ....[58]....
        /*04c8*/ 	.word	0x00002d60
        /*04cc*/ 	.word	0x00000000
        /*04d0*/ 	.word	0x000000a0
        /*04d4*/ 	.short	0x010a
        /*04d6*/ 	.byte	0xff
	.zero		1


	//   ....[59]....
        /*04d8*/ 	.word	0x00002fa0
        /*04dc*/ 	.word	0x000000ff
        /*04e0*/ 	.word	0x00000008
        /*04e4*/ 	.short	0x010a
        /*04e6*/ 	.byte	0x06
	.zero		1


	//   ....[60]....
        /*04e8*/ 	.word	0x00002fc0
        /*04ec*/ 	.word	0x000000ff
        /*04f0*/ 	.word	0x00000008
        /*04f4*/ 	.short	0x010a
        /*04f6*/ 	.byte	0x06
	.zero		1


	//   ....[61]....
        /*04f8*/ 	.word	0x00003150
        /*04fc*/ 	.word	0x000000ff
        /*0500*/ 	.word	0x00000008
        /*0504*/ 	.short	0x010a
        /*0506*/ 	.byte	0x06
	.zero		1


	//   ....[62]....
        /*0508*/ 	.word	0x00003170
        /*050c*/ 	.word	0x000000ff
        /*0510*/ 	.word	0x00000008
        /*0514*/ 	.short	0x010a
        /*0516*/ 	.byte	0x06
	.zero		1


	//   ....[63]....
        /*0518*/ 	.word	0x00003230
        /*051c*/ 	.word	0x000000ff
        /*0520*/ 	.word	0x00000000
        /*0524*/ 	.short	0x0101
        /*0526*/ 	.byte	0x07
	.zero		1


	//   ....[64]....
        /*0528*/ 	.word	0x00003570
        /*052c*/ 	.word	0x00000000
        /*0530*/ 	.word	0x00000090
        /*0534*/ 	.short	0x010a
        /*0536*/ 	.byte	0xff
	.zero		1


	//   ....[65]....
        /*0538*/ 	.word	0x00003630
        /*053c*/ 	.word	0x00000000
        /*0540*/ 	.word	0x00000000
        /*0544*/ 	.short	0x0101
        /*0546*/ 	.byte	0xff
	.zero		1


	//   ....[66]....
        /*0548*/ 	.word	0x000036f0
        /*054c*/ 	.word	0x000000ff
        /*0550*/ 	.word	0x00000000
        /*0554*/ 	.short	0x010a
        /*0556*/ 	.byte	0x08
	.zero		1


	//   ....[67]....
        /*0558*/ 	.word	0x00003700
        /*055c*/ 	.word	0x000000ff
        /*0560*/ 	.word	0x000000d0
        /*0564*/ 	.short	0x010a
        /*0566*/ 	.byte	0x09
	.zero		1


	//   ....[68]....
        /*0568*/ 	.word	0x000037b0
        /*056c*/ 	.word	0x000000ff
        /*0570*/ 	.word	0x00000000
        /*0574*/ 	.short	0x010a
        /*0576*/ 	.byte	0x08
	.zero		1


	//   ....[69]....
        /*0578*/ 	.word	0x000038e0
        /*057c*/ 	.word	0x000000ff
        /*0580*/ 	.word	0x00000000
        /*0584*/ 	.short	0x010a
        /*0586*/ 	.byte	0x1e
	.zero		1


	//   ....[70]....
        /*0588*/ 	.word	0x00003be0
        /*058c*/ 	.word	0x000000ff
        /*0590*/ 	.word	0x00000000
        /*0594*/ 	.short	0x010a
        /*0596*/ 	.byte	0x08
	.zero		1


	//   ....[71]....
        /*0598*/ 	.word	0x00003c70
        /*059c*/ 	.word	0x000000ff
        /*05a0*/ 	.word	0x00000000
        /*05a4*/ 	.short	0x010a
        /*05a6*/ 	.byte	0x08
	.zero		1


	//   ....[72]....
        /*05a8*/ 	.word	0x00003d00
        /*05ac*/ 	.word	0x000000ff
        /*05b0*/ 	.word	0x00000000
        /*05b4*/ 	.short	0x010a
        /*05b6*/ 	.byte	0x08
	.zero		1


	//   ....[73]....
        /*05b8*/ 	.word	0x00003da0
        /*05bc*/ 	.word	0x00000000
        /*05c0*/ 	.word	0x00000000
        /*05c4*/ 	.short	0x010a
        /*05c6*/ 	.byte	0xff
	.zero		1


	//   ....[74]....
        /*05c8*/ 	.word	0x00003de0
        /*05cc*/ 	.word	0x00000000
        /*05d0*/ 	.word	0x00000000
        /*05d4*/ 	.short	0x010a
        /*05d6*/ 	.byte	0xff
	.zero		1


	//   ....[75]....
        /*05d8*/ 	.word	0x00003e50
        /*05dc*/ 	.word	0x000000ff
        /*05e0*/ 	.word	0x00000000
        /*05e4*/ 	.short	0x0101
        /*05e6*/ 	.byte	0x05
	.zero		1


	//   ....[76]....
        /*05e8*/ 	.word	0x00003e90
        /*05ec*/ 	.word	0x000000ff
        /*05f0*/ 	.word	0x00000110
        /*05f4*/ 	.short	0x010a
        /*05f6*/ 	.byte	0x07
	.zero		1


	//   ....[77]....
        /*05f8*/ 	.word	0x00003ee0
        /*05fc*/ 	.word	0x000000ff
        /*0600*/ 	.word	0x00000000
        /*0604*/ 	.short	0x0101
        /*0606*/ 	.byte	0x05
	.zero		1


	//   ....[78]....
        /*0608*/ 	.word	0x00004330
        /*060c*/ 	.word	0x00000000
        /*0610*/ 	.word	0x00000090
        /*0614*/ 	.short	0x010a
        /*0616*/ 	.byte	0xff
	.zero		1


	//   ....[79]....
        /*0618*/ 	.word	0x000043f0
        /*061c*/ 	.word	0x00000000
        /*0620*/ 	.word	0x00000000
        /*0624*/ 	.short	0x0101
        /*0626*/ 	.byte	0xff
	.zero		1


	//   ....[80]....
        /*0628*/ 	.word	0x00004710
        /*062c*/ 	.word	0x000000ff
        /*0630*/ 	.word	0x00000088
        /*0634*/ 	.short	0x010a
        /*0636*/ 	.byte	0x07
	.zero		1


	//   ....[81]....
        /*0638*/ 	.word	0x00004900
        /*063c*/ 	.word	0x000000ff
        /*0640*/ 	.word	0x00000060
        /*0644*/ 	.short	0x010a
        /*0646*/ 	.byte	0x07
	.zero		1


	//   ....[82]....
        /*0648*/ 	.word	0x00004af0
        /*064c*/ 	.word	0x000000ff
        /*0650*/ 	.word	0x00000040
        /*0654*/ 	.short	0x010b
        /*0656*/ 	.byte	0x07
	.zero		1


	//   ....[83]....
        /*0658*/ 	.word	0x00004b00
        /*065c*/ 	.word	0x000000ff
        /*0660*/ 	.word	0x00000000
        /*0664*/ 	.short	0x0101
        /*0666*/ 	.byte	0x0e
	.zero		1


	//   ....[84]....
        /*0668*/ 	.word	0x00004b10
        /*066c*/ 	.word	0x000000ff
        /*0670*/ 	.word	0x00000068
        /*0674*/ 	.short	0x010a
        /*0676*/ 	.byte	0x07
	.zero		1


	//   ....[85]....
        /*0678*/ 	.word	0x00004cc0
        /*067c*/ 	.word	0x000000ff
        /*0680*/ 	.word	0x00000048
        /*0684*/ 	.short	0x010b
        /*0686*/ 	.byte	0x07
	.zero		1


	//   ....[86]....
        /*0688*/ 	.word	0x00004cd0
        /*068c*/ 	.word	0x000000ff
        /*0690*/ 	.word	0x00000000
        /*0694*/ 	.short	0x0101
        /*0696*/ 	.byte	0x0e
	.zero		1


	//   ....[87]....
        /*0698*/ 	.word	0x00004ce0
        /*069c*/ 	.word	0x000000ff
        /*06a0*/ 	.word	0x00000070
        /*06a4*/ 	.short	0x010a
        /*06a6*/ 	.byte	0x07
	.zero		1


	//   ....[88]....
        /*06a8*/ 	.word	0x00004ed0
        /*06ac*/ 	.word	0x000000ff
        /*06b0*/ 	.word	0x00000050
        /*06b4*/ 	.short	0x010b
        /*06b6*/ 	.byte	0x07
	.zero		1


	//   ....[89]....
        /*06b8*/ 	.word	0x00004f40
        /*06bc*/ 	.word	0x000000ff
        /*06c0*/ 	.word	0x00000000
        /*06c4*/ 	.short	0x0101
        /*06c6*/ 	.byte	0x0e
	.zero		1


	//   ....[90]....
        /*06c8*/ 	.word	0x00004f50
        /*06cc*/ 	.word	0x000000ff
        /*06d0*/ 	.word	0x00000078
        /*06d4*/ 	.short	0x010a
        /*06d6*/ 	.byte	0x07
	.zero		1


	//   ....[91]....
        /*06d8*/ 	.word	0x000051f0
        /*06dc*/ 	.word	0x000000ff
        /*06e0*/ 	.word	0x00000058
        /*06e4*/ 	.short	0x010b
        /*06e6*/ 	.byte	0x07
	.zero		1


	//   ....[92]....
        /*06e8*/ 	.word	0x00005210
        /*06ec*/ 	.word	0x000000ff
        /*06f0*/ 	.word	0x00000000
        /*06f4*/ 	.short	0x0101
        /*06f6*/ 	.byte	0x0d
	.zero		1


	//   ....[93]....
        /*06f8*/ 	.word	0x00005240
        /*06fc*/ 	.word	0x000000ff
        /*0700*/ 	.word	0x00000060
        /*0704*/ 	.short	0x010a
        /*0706*/ 	.byte	0x07
	.zero		1


	//   ....[94]....
        /*0708*/ 	.word	0x00005260
        /*070c*/ 	.word	0x000000ff
        /*0710*/ 	.word	0x00000068
        /*0714*/ 	.short	0x010a
        /*0716*/ 	.byte	0x07
	.zero		1


	//   ....[95]....
        /*0718*/ 	.word	0x00005280
        /*071c*/ 	.word	0x000000ff
        /*0720*/ 	.word	0x00000070
        /*0724*/ 	.short	0x010a
        /*0726*/ 	.byte	0x07
	.zero		1


	//   ....[96]....
        /*0728*/ 	.word	0x000052c0
        /*072c*/ 	.word	0x00000000
        /*0730*/ 	.word	0x00000078
        /*0734*/ 	.short	0x010a
        /*0736*/ 	.byte	0xff
	.zero		1


	//   ....[97]....
        /*0738*/ 	.word	0x000055f0
        /*073c*/ 	.word	0x00000000
        /*0740*/ 	.word	0x00000090
        /*0744*/ 	.short	0x010a
        /*0746*/ 	.byte	0xff
	.zero		1


	//   ....[98]....
        /*0748*/ 	.word	0x00005700
        /*074c*/ 	.word	0x00000000
        /*0750*/ 	.word	0x00000000
        /*0754*/ 	.short	0x0101
        /*0756*/ 	.byte	0xff
	.zero		1


	//   ....[99]....
        /*0758*/ 	.word	0x000060f0
        /*075c*/ 	.word	0x00000003
        /*0760*/ 	.word	0x00000040
        /*0764*/ 	.short	0x010a
        /*0766*/ 	.byte	0xff
	.zero		1


	//   ....[100]....
        /*0768*/ 	.word	0x00006100
        /*076c*/ 	.word	0x0000006f
        /*0770*/ 	.word	0x000000b0
        /*0774*/ 	.short	0x010a
        /*0776*/ 	.byte	0xff
	.zero		1


	//   ....[101]....
        /*0778*/ 	.word	0x000062a0
        /*077c*/ 	.word	0x00000003
        /*0780*/ 	.word	0x00000040
        /*0784*/ 	.short	0x010a
        /*0786*/ 	.byte	0xff
	.zero		1


	//   ....[102]....
        /*0788*/ 	.word	0x000063c0
        /*078c*/ 	.word	0x00000000
        /*0790*/ 	.word	0x00000000
        /*0794*/ 	.short	0x0101
        /*0796*/ 	.byte	0xff
	.zero		1


	//   ....[103]....
        /*0798*/ 	.word	0x00006440
        /*079c*/ 	.word	0x0000006f
        /*07a0*/ 	.word	0x000000b0
        /*07a4*/ 	.short	0x010a
        /*07a6*/ 	.byte	0xff
	.zero		1


	//   ....[104]....
        /*07a8*/ 	.word	0x00006fe0
        /*07ac*/ 	.word	0x00000000
        /*07b0*/ 	.word	0x00000040
        /*07b4*/ 	.short	0x010a
        /*07b6*/ 	.byte	0xff
	.zero		1


	//   ....[105]....
        /*07b8*/ 	.word	0x000070a0
        /*07bc*/ 	.word	0x00000000
        /*07c0*/ 	.word	0x00000040
        /*07c4*/ 	.short	0x010a
        /*07c6*/ 	.byte	0xff
	.zero		1


	//   ....[106]....
        /*07c8*/ 	.word	0x000071d0
        /*07cc*/ 	.word	0x00000000
        /*07d0*/ 	.word	0x00000000
        /*07d4*/ 	.short	0x0101
        /*07d6*/ 	.byte	0xff
	.zero		1


	//   ....[107]....
        /*07d8*/ 	.word	0x00007d80
        /*07dc*/ 	.word	0x00000000
        /*07e0*/ 	.word	0x00000040
        /*07e4*/ 	.short	0x010a
        /*07e6*/ 	.byte	0xff
	.zero		1


	//   ....[108]....
        /*07e8*/ 	.word	0x00007e40
        /*07ec*/ 	.word	0x00000000
        /*07f0*/ 	.word	0x00000040
        /*07f4*/ 	.short	0x010a
        /*07f6*/ 	.byte	0xff
	.zero		1


	//   ....[109]....
        /*07f8*/ 	.word	0x00007f70
        /*07fc*/ 	.word	0x00000000
        /*0800*/ 	.word	0x00000000
        /*0804*/ 	.short	0x0101
        /*0806*/ 	.byte	0xff
	.zero		1


	//   ....[110]....
        /*0808*/ 	.word	0x00008b40
        /*080c*/ 	.word	0x00000000
        /*0810*/ 	.word	0x00000040
        /*0814*/ 	.short	0x010a
        /*0816*/ 	.byte	0xff
	.zero		1


	//   ....[111]....
        /*0818*/ 	.word	0x00008c00
        /*081c*/ 	.word	0x00000000
        /*0820*/ 	.word	0x00000040
        /*0824*/ 	.short	0x010a
        /*0826*/ 	.byte	0xff
	.zero		1


	//   ....[112]....
        /*0828*/ 	.word	0x00008d30
        /*082c*/ 	.word	0x00000000
        /*0830*/ 	.word	0x00000000
        /*0834*/ 	.short	0x0101
        /*0836*/ 	.byte	0xff
	.zero		1


	//   ....[113]....
        /*0838*/ 	.word	0x00009030
        /*083c*/ 	.word	0x0000006f
        /*0840*/ 	.word	0x00000000
        /*0844*/ 	.short	0x0101
        /*0846*/ 	.byte	0xff
	.zero		1


	//   ....[114]....
        /*0848*/ 	.word	0x000099e0
        /*084c*/ 	.word	0x00000002
        /*0850*/ 	.word	0x00000100
        /*0854*/ 	.short	0x010a
        /*0856*/ 	.byte	0xff
	.zero		1


	//   ....[115]....
        /*0858*/ 	.word	0x00009a40
        /*085c*/ 	.word	0x00000002
        /*0860*/ 	.word	0x00000020
        /*0864*/ 	.short	0x010a
        /*0866*/ 	.byte	0xff
	.zero		1


	//   ....[116]....
        /*0868*/ 	.word	0x00009aa0
        /*086c*/ 	.word	0x00000002
        /*0870*/ 	.word	0x00000020
        /*0874*/ 	.short	0x010a
        /*0876*/ 	.byte	0xff
	.zero		1


	//   ....[117]....
        /*0878*/ 	.word	0x00009af0
        /*087c*/ 	.word	0x00000002
        /*0880*/ 	.word	0x00000090
        /*0884*/ 	.short	0x010a
        /*0886*/ 	.byte	0xff
	.zero		1


	//   ....[118]....
        /*0888*/ 	.word	0x00009b50
        /*088c*/ 	.word	0x00000000
        /*0890*/ 	.word	0x00000000
        /*0894*/ 	.short	0x010a
        /*0896*/ 	.byte	0xff
	.zero		1


	//   ....[119]....
        /*0898*/ 	.word	0x00009bb0
        /*089c*/ 	.word	0x00000000
        /*08a0*/ 	.word	0x00000000
        /*08a4*/ 	.short	0x010a
        /*08a6*/ 	.byte	0xff
	.zero		1


	//   ....[120]....
        /*08a8*/ 	.word	0x00009c10
        /*08ac*/ 	.word	0x00000000
        /*08b0*/ 	.word	0x00000000
        /*08b4*/ 	.short	0x010a
        /*08b6*/ 	.byte	0xff
	.zero		1


	//   ....[121]....
        /*08b8*/ 	.word	0x00009c60
        /*08bc*/ 	.word	0x00000000
        /*08c0*/ 	.word	0x000000f0
        /*08c4*/ 	.short	0x010a
        /*08c6*/ 	.byte	0xff
	.zero		1


	//   ....[122]....
        /*08c8*/ 	.word	0x00009cc0
        /*08cc*/ 	.word	0x00000000
        /*08d0*/ 	.word	0x000000a0
        /*08d4*/ 	.short	0x010a
        /*08d6*/ 	.byte	0xff
	.zero		1


	//   ....[123]....
        /*08d8*/ 	.word	0x00009d10
        /*08dc*/ 	.word	0x00000000
        /*08e0*/ 	.word	0x00000090
        /*08e4*/ 	.short	0x010a
        /*08e6*/ 	.byte	0xff
	.zero		1


	//   ....[124]....
        /*08e8*/ 	.word	0x00009d70
        /*08ec*/ 	.word	0x00000000
        /*08f0*/ 	.word	0x000000a0
        /*08f4*/ 	.short	0x010a
        /*08f6*/ 	.byte	0xff
	.zero		1


	//   ....[125]....
        /*08f8*/ 	.word	0x00009dd0
        /*08fc*/ 	.word	0x00000004
        /*0900*/ 	.word	0x00000008
        /*0904*/ 	.short	0x010a
        /*0906*/ 	.byte	0xff
	.zero		1


	//   ....[126]....
        /*0908*/ 	.word	0x00009eb0
        /*090c*/ 	.word	0x00000002
        /*0910*/ 	.word	0x00000008
        /*0914*/ 	.short	0x010a
        /*0916*/ 	.byte	0xff
	.zero		1


	//   ....[127]....
        /*0918*/ 	.word	0x00009f00
        /*091c*/ 	.word	0x00000000
        /*0920*/ 	.word	0x00000090
        /*0924*/ 	.short	0x010a
        /*0926*/ 	.byte	0xff
	.zero		1


	//   ....[128]....
        /*0928*/ 	.word	0x00009f60
        /*092c*/ 	.word	0x00000000
        /*0930*/ 	.word	0x000000d0
        /*0934*/ 	.short	0x010a
        /*0936*/ 	.byte	0xff
	.zero		1


	//   ....[129]....
        /*0938*/ 	.word	0x00009fc0
        /*093c*/ 	.word	0x00000000
        /*0940*/ 	.word	0x00000000
        /*0944*/ 	.short	0x010a
        /*0946*/ 	.byte	0xff
	.zero		1


	//   ....[130]....
        /*0948*/ 	.word	0x0000a020
        /*094c*/ 	.word	0x00000000
        /*0950*/ 	.word	0x00000000
        /*0954*/ 	.short	0x010a
        /*0956*/ 	.byte	0xff
	.zero		1


	//   ....[131]....
        /*0958*/ 	.word	0x0000a080
        /*095c*/ 	.word	0x00000000
        /*0960*/ 	.word	0x00000000
        /*0964*/ 	.short	0x010a
        /*0966*/ 	.byte	0xff
	.zero		1


	//   ....[132]....
        /*0968*/ 	.word	0x0000a0e0
        /*096c*/ 	.word	0x00000000
        /*0970*/ 	.word	0x00000000
        /*0974*/ 	.short	0x010a
        /*0976*/ 	.byte	0xff
	.zero		1


	//   ....[133]....
        /*0978*/ 	.word	0x0000a140
        /*097c*/ 	.word	0x00000000
        /*0980*/ 	.word	0x00000110
        /*0984*/ 	.short	0x010a
        /*0986*/ 	.byte	0xff
	.zero		1


	//   ....[134]....
        /*0988*/ 	.word	0x0000a190
        /*098c*/ 	.word	0x00000000
        /*0990*/ 	.word	0x00000090
        /*0994*/ 	.short	0x010a
        /*0996*/ 	.byte	0xff
	.zero		1


	//   ....[135]....
        /*0998*/ 	.word	0x0000a1f0
        /*099c*/ 	.word	0x00000000
        /*09a0*/ 	.word	0x00000088
        /*09a4*/ 	.short	0x010a
        /*09a6*/ 	.byte	0xff
	.zero		1


	//   ....[136]....
        /*09a8*/ 	.word	0x0000a250
        /*09ac*/ 	.word	0x00000000
        /*09b0*/ 	.word	0x00000060
        /*09b4*/ 	.short	0x010a
        /*09b6*/ 	.byte	0xff
	.zero		1


	//   ....[137]....
        /*09b8*/ 	.word	0x0000a2b0
        /*09bc*/ 	.word	0x00000000
        /*09c0*/ 	.word	0x00000068
        /*09c4*/ 	.short	0x010a
        /*09c6*/ 	.byte	0xff
	.zero		1


	//   ....[138]....
        /*09c8*/ 	.word	0x0000a310
        /*09cc*/ 	.word	0x00000000
        /*09d0*/ 	.word	0x00000070
        /*09d4*/ 	.short	0x010a
        /*09d6*/ 	.byte	0xff
	.zero		1


	//   ....[139]....
        /*09d8*/ 	.word	0x0000a370
        /*09dc*/ 	.word	0x00000000
        /*09e0*/ 	.word	0x00000078
        /*09e4*/ 	.short	0x010a
        /*09e6*/ 	.byte	0xff
	.zero		1


	//   ....[140]....
        /*09e8*/ 	.word	0x0000a3d0
        /*09ec*/ 	.word	0x00000000
        /*09f0*/ 	.word	0x00000060
        /*09f4*/ 	.short	0x010a
        /*09f6*/ 	.byte	0xff
	.zero		1


	//   ....[141]....
        /*09f8*/ 	.word	0x0000a430
        /*09fc*/ 	.word	0x00000000
        /*0a00*/ 	.word	0x00000068
        /*0a04*/ 	.short	0x010a
        /*0a06*/ 	.byte	0xff
	.zero		1


	//   ....[142]....
        /*0a08*/ 	.word	0x0000a490
        /*0a0c*/ 	.word	0x00000000
        /*0a10*/ 	.word	0x00000070
        /*0a14*/ 	.short	0x010a
        /*0a16*/ 	.byte	0xff
	.zero		1


	//   ....[143]....
        /*0a18*/ 	.word	0x0000a4e0
        /*0a1c*/ 	.word	0x00000000
        /*0a20*/ 	.word	0x00000090
        /*0a24*/ 	.short	0x010a
        /*0a26*/ 	.byte	0xff
	.zero		1


	//   ....[144]....
        /*0a28*/ 	.word	0x0000a530
        /*0a2c*/ 	.word	0x00000003
        /*0a30*/ 	.word	0x00000040
        /*0a34*/ 	.short	0x010a
        /*0a36*/ 	.byte	0xff
	.zero		1


	//   ....[145]....
        /*0a38*/ 	.word	0x0000a580
        /*0a3c*/ 	.word	0x0000006f
        /*0a40*/ 	.word	0x000000b0
        /*0a44*/ 	.short	0x010a
        /*0a46*/ 	.byte	0xff
	.zero		1


	//   ....[146]....
        /*0a48*/ 	.word	0x0000a5d0
        /*0a4c*/ 	.word	0x00000000
        /*0a50*/ 	.word	0x00000040
        /*0a54*/ 	.short	0x010a
        /*0a56*/ 	.byte	0xff
	.zero		1


	//   ....[147]....
        /*0a58*/ 	.word	0x0000a620
        /*0a5c*/ 	.word	0x00000000
        /*0a60*/ 	.word	0x00000040
        /*0a64*/ 	.short	0x010a
        /*0a66*/ 	.byte	0xff
	.zero		1


	//   ....[148]....
        /*0a68*/ 	.word	0x0000a670
        /*0a6c*/ 	.word	0x00000000
        /*0a70*/ 	.word	0x00000040
        /*0a74*/ 	.short	0x010a
        /*0a76*/ 	.byte	0xff
	.zero		1


	//----- nvinfo : EIATTR_NUM_MBARRIERS
	.align		4
.L_48:
        /*0a78*/ 	.byte	0x03, 0x38
        /*0a7a*/ 	.short	0x0023


	//----- nvinfo : EIATTR_EXIT_INSTR_OFFSETS
	.align		4
        /*0a7c*/ 	.byte	0x04, 0x1c
        /*0a7e*/ 	.short	(.L_50 - .L_49)


	//   ....[0]....
.L_49:
        /*0a80*/ 	.word	0x00002830


	//   ....[1]....
        /*0a84*/ 	.word	0x00002d30


	//   ....[2]....
        /*0a88*/ 	.word	0x00002d90


	//   ....[3]....
        /*0a8c*/ 	.word	0x00004110


	//   ....[4]....
        /*0a90*/ 	.word	0x000052f0


	//   ....[5]....
        /*0a94*/ 	.word	0x00005330


	//   ....[6]....
        /*0a98*/ 	.word	0x000099d0


	//----- nvinfo : EIATTR_MAX_THREADS
	.align		4
.L_50:
        /*0a9c*/ 	.byte	0x04, 0x05
        /*0a9e*/ 	.short	(.L_52 - .L_51)
.L_51:
        /*0aa0*/ 	.word	0x00000100
        /*0aa4*/ 	.word	0x00000001
        /*0aa8*/ 	.word	0x00000001


	//----- nvinfo : EIATTR_CRS_STACK_SIZE
	.align		4
.L_52:
        /*0aac*/ 	.byte	0x04, 0x1e
        /*0aae*/ 	.short	(.L_54 - .L_53)
.L_53:
        /*0ab0*/ 	.word	0x00000000


	//----- nvinfo : EIATTR_CBANK_PARAM_SIZE
	.align		4
.L_54:
        /*0ab4*/ 	.byte	0x03, 0x19
        /*0ab6*/ 	.short	0x0800


	//----- nvinfo : EIATTR_PARAM_CBANK
	.align		4
        /*0ab8*/ 	.byte	0x04, 0x0a
        /*0aba*/ 	.short	(.L_56 - .L_55)
	.align		4
.L_55:
        /*0abc*/ 	.word	index@(.nv.constant0._ZN7cutlass13device_kernelINS_4gemm6kernel13GemmUniversalIN4cute5tupleIJiiiiEEENS1_10collective13CollectiveMmaINS1_35MainloopSm100TmaUmmaWarpSpecializedILi4ELi2ELi4ENS5_IJNS4_1CILi2EEENSA_ILi1EEESC_EEEEENS5_IJNSA_ILi128EEENSA_ILi256EEESF_EEENS_12float_e4m3_tENS5_IJlSC_lEEESI_SJ_NS4_8TiledMMAINS4_8MMA_AtomIJNS4_10MMA_TraitsINS4_25SM100_MMA_F8F6F4_2x1SM_SSEJSI_SI_fSF_SG_NS4_17integral_constantINS4_4UMMA5MajorELSQ_0EEESR_NSO_INSP_7ScaleInELSS_0EEEST_EEEEEENS4_6LayoutINS5_IJSC_SC_SC_EEENS5_IJNSA_ILi0EEESY_SY_EEEEENS5_IJNS4_10UnderscoreES11_S11_EEEEENS4_18SM100_TMA_2SM_LOADENS4_14ComposedLayoutINS4_7SwizzleILi3ELi4ELi3EEENS4_18smem_ptr_flag_bitsILi8EEENSW_INS5_IJNSA_ILi8EEESF_EEENS5_IJSF_SC_EEEEEEEvNS4_8identityES14_S1E_vS1F_EENS_8epilogue10collective18CollectiveEpilogueINS1H_23Sm100TmaWarpSpecializedILi4ELi2ELi32ELb0ELb0EEEJNS5_IJNSA_ILi64EEESG_SF_EEENS5_IJNSW_IS1M_SC_EENSW_INS5_IJNSA_ILi32EEESB_EEENS5_IJSC_SF_EEEEEEEESI_SJ_SI_SJ_NS1H_6fusion15FusionCallbacksIS1L_NS1U_17LinearCombinationISI_fSI_fLNS_15FloatRoundStyleE2EEES1N_S1T_JEEENS4_5SM1004TMEM4LOAD26SM100_TMEM_LOAD_32dp32b32xENS4_13SM90_TMA_LOADENS15_INS16_ILi1ELi4ELi3EEES19_NSW_INS5_IJS1A_S1P_EEENS5_IJS1P_SC_EEEEEEENS4_39AutoVectorizingCopyWithAssumedAlignmentILi128EEENS4_14SM90_TMA_STOREES29_S2B_S2B_EEEvvEEEEvNT_6ParamsE)
        /*0ac0*/ 	.short	0x0380
        /*0ac2*/ 	.short	0x0800


	//----- nvinfo : EIATTR_SW_WAR
	.align		4
.L_56:
        /*0ac4*/ 	.byte	0x04, 0x36
        /*0ac6*/ 	.short	(.L_58 - .L_57)
.L_57:
        /*0ac8*/ 	.word	0x00000008
.L_58:


//--------------------- .nv.callgraph             --------------------------
	.section	.nv.callgraph,"",@"SHT_CUDA_CALLGRAPH"
	.align	4
	.sectionentsize	8
	.align		4
        /*0000*/ 	.word	0x00000000
	.align		4
        /*0004*/ 	.word	0xffffffff
	.align		4
        /*0008*/ 	.word	index@(_ZN7cutlass13device_kernelINS_4gemm6kernel13GemmUniversalIN4cute5tupleIJiiiiEEENS1_10collective13CollectiveMmaINS1_35MainloopSm100TmaUmmaWarpSpecializedILi4ELi2ELi4ENS5_IJNS4_1CILi2EEENSA_ILi1EEESC_EEEEENS5_IJNSA_ILi128EEENSA_ILi256EEESF_EEENS_12float_e4m3_tENS5_IJlSC_lEEESI_SJ_NS4_8TiledMMAINS4_8MMA_AtomIJNS4_10MMA_TraitsINS4_25SM100_MMA_F8F6F4_2x1SM_SSEJSI_SI_fSF_SG_NS4_17integral_constantINS4_4UMMA5MajorELSQ_0EEESR_NSO_INSP_7ScaleInELSS_0EEEST_EEEEEENS4_6LayoutINS5_IJSC_SC_SC_EEENS5_IJNSA_ILi0EEESY_SY_EEEEENS5_IJNS4_10UnderscoreES11_S11_EEEEENS4_18SM100_TMA_2SM_LOADENS4_14ComposedLayoutINS4_7SwizzleILi3ELi4ELi3EEENS4_18smem_ptr_flag_bitsILi8EEENSW_INS5_IJNSA_ILi8EEESF_EEENS5_IJSF_SC_EEEEEEEvNS4_8identityES14_S1E_vS1F_EENS_8epilogue10collective18CollectiveEpilogueINS1H_23Sm100TmaWarpSpecializedILi4ELi2ELi32ELb0ELb0EEEJNS5_IJNSA_ILi64EEESG_SF_EEENS5_IJNSW_IS1M_SC_EENSW_INS5_IJNSA_ILi32EEESB_EEENS5_IJSC_SF_EEEEEEEESI_SJ_SI_SJ_NS1H_6fusion15FusionCallbacksIS1L_NS1U_17LinearCombinationISI_fSI_fLNS_15FloatRoundStyleE2EEES1N_S1T_JEEENS4_5SM1004TMEM4LOAD26SM100_TMEM_LOAD_32dp32b32xENS4_13SM90_TMA_LOADENS15_INS16_ILi1ELi4ELi3EEES19_NSW_INS5_IJS1A_S1P_EEENS5_IJS1P_SC_EEEEEEENS4_39AutoVectorizingCopyWithAssumedAlignmentILi128EEENS4_14SM90_TMA_STOREES29_S2B_S2B_EEEvvEEEEvNT_6ParamsE)
	.align		4
        /*000c*/ 	.word	index@(__assertfail)
	.align		4
        /*0010*/ 	.word	0x00000000
	.align		4
        /*0014*/ 	.word	0xfffffffe
	.align		4
        /*0018*/ 	.word	0x00000000
	.align		4
        /*001c*/ 	.word	0xfffffffd
	.align		4
        /*0020*/ 	.word	0x00000000
	.align		4
        /*0024*/ 	.word	0xfffffffc


//--------------------- .nv.constant4             --------------------------
	.section	.nv.constant4,"a",@progbits
	.align	8
	.align		8
.nv.constant4:
        /*0000*/ 	.dword	__assertfail
	.align		8
        /*0008*/ 	.dword	__unnamed_1
	.align		8
        /*0010*/ 	.dword	__unnamed_2
	.align		8
        /*0018*/ 	.dword	__unnamed_3
	.align		8
        /*0020*/ 	.dword	_ZN39_INTERNAL_98bb2d4f_4_k_cu_0bb18088_88544cuda3std3__45__cpo5beginE
	.align		8
        /*0028*/ 	.dword	_ZN39_INTERNAL_98bb2d4f_4_k_cu_0bb18088_88544cuda3std3__45__cpo3endE
	.align		8
        /*0030*/ 	.dword	_ZN39_INTERNAL_98bb2d4f_4_k_cu_0bb18088_88544cuda3std3__45__cpo6cbeginE
	.align		8
        /*0038*/ 	.dword	_ZN39_INTERNAL_98bb2d4f_4_k_cu_0bb18088_88544cuda3std3__45__cpo4cendE
	.align		8
        /*0040*/ 	.dword	_ZN39_INTERNAL_98bb2d4f_4_k_cu_0bb18088_88544cuda3std3__441_GLOBAL__N__98bb2d4f_4_k_cu_0bb18088_88546ignoreE
	.align		8
        /*0048*/ 	.dword	_ZN39_INTERNAL_98bb2d4f_4_k_cu_0bb18088_88544cuda3std3__419piecewise_constructE
	.align		8
        /*0050*/ 	.dword	_ZN39_INTERNAL_98bb2d4f_4_k_cu_0bb18088_88544cuda3std3__48in_placeE
	.align		8
        /*0058*/ 	.dword	_ZN39_INTERNAL_98bb2d4f_4_k_cu_0bb18088_88544cuda3std6ranges3__45__cpo4swapE
	.align		8
        /*0060*/ 	.dword	_ZN39_INTERNAL_98bb2d4f_4_k_cu_0bb18088_88544cuda3std6ranges3__45__cpo9iter_moveE
	.align		8
        /*0068*/ 	.dword	_ZN39_INTERNAL_98bb2d4f_4_k_cu_0bb18088_88544cute7productE
	.align		8
        /*0070*/ 	.dword	_ZN39_INTERNAL_98bb2d4f_4_k_cu_0bb18088_88544cute1_E
	.align		8
        /*0078*/ 	.dword	$str$25
	.align		8
        /*0080*/ 	.dword	$str$26
	.align		8
        /*0088*/ 	.dword	$str$27
	.align		8
        /*0090*/ 	.dword	$str$28


//--------------------- .text._ZN7cutlass13device_kernelINS_4gemm6kernel13GemmUniversalIN4cute5tupleIJiiiiEEENS1_10collective13CollectiveMmaINS1_35MainloopSm100TmaUmmaWarpSpecializedILi4ELi2ELi4ENS5_IJNS4_1CILi2EEENSA_ILi1EEESC_EEEEENS5_IJNSA_ILi128EEENSA_ILi256EEESF_EEENS_12float_e4m3_tENS5_IJlSC_lEEESI_SJ_NS4_8TiledMMAINS4_8MMA_AtomIJNS4_10MMA_TraitsINS4_25SM100_MMA_F8F6F4_2x1SM_SSEJSI_SI_fSF_SG_NS4_17integral_constantINS4_4UMMA5MajorELSQ_0EEESR_NSO_INSP_7ScaleInELSS_0EEEST_EEEEEENS4_6LayoutINS5_IJSC_SC_SC_EEENS5_IJNSA_ILi0EEESY_SY_EEEEENS5_IJNS4_10UnderscoreES11_S11_EEEEENS4_18SM100_TMA_2SM_LOADENS4_14ComposedLayoutINS4_7SwizzleILi3ELi4ELi3EEENS4_18smem_ptr_flag_bitsILi8EEENSW_INS5_IJNSA_ILi8EEESF_EEENS5_IJSF_SC_EEEEEEEvNS4_8identityES14_S1E_vS1F_EENS_8epilogue10collective18CollectiveEpilogueINS1H_23Sm100TmaWarpSpecializedILi4ELi2ELi32ELb0ELb0EEEJNS5_IJNSA_ILi64EEESG_SF_EEENS5_IJNSW_IS1M_SC_EENSW_INS5_IJNSA_ILi32EEESB_EEENS5_IJSC_SF_EEEEEEEESI_SJ_SI_SJ_NS1H_6fusion15FusionCallbacksIS1L_NS1U_17LinearCombinationISI_fSI_fLNS_15FloatRoundStyleE2EEES1N_S1T_JEEENS4_5SM1004TMEM4LOAD26SM100_TMEM_LOAD_32dp32b32xENS4_13SM90_TMA_LOADENS15_INS16_ILi1ELi4ELi3EEES19_NSW_INS5_IJS1A_S1P_EEENS5_IJS1P_SC_EEEEEEENS4_39AutoVectorizingCopyWithAssumedAlignmentILi128EEENS4_14SM90_TMA_STOREES29_S2B_S2B_EEEvvEEEEvNT_6ParamsE --------------------------
	.section	.text._ZN7cutlass13device_kernelINS_4gemm6kernel13GemmUniversalIN4cute5tupleIJiiiiEEENS1_10collective13CollectiveMmaINS1_35MainloopSm100TmaUmmaWarpSpecializedILi4ELi2ELi4ENS5_IJNS4_1CILi2EEENSA_ILi1EEESC_EEEEENS5_IJNSA_ILi128EEENSA_ILi256EEESF_EEENS_12float_e4m3_tENS5_IJlSC_lEEESI_SJ_NS4_8TiledMMAINS4_8MMA_AtomIJNS4_10MMA_TraitsINS4_25SM100_MMA_F8F6F4_2x1SM_SSEJSI_SI_fSF_SG_NS4_17integral_constantINS4_4UMMA5MajorELSQ_0EEESR_NSO_INSP_7ScaleInELSS_0EEEST_EEEEEENS4_6LayoutINS5_IJSC_SC_SC_EEENS5_IJNSA_ILi0EEESY_SY_EEEEENS5_IJNS4_10UnderscoreES11_S11_EEEEENS4_18SM100_TMA_2SM_LOADENS4_14ComposedLayoutINS4_7SwizzleILi3ELi4ELi3EEENS4_18smem_ptr_flag_bitsILi8EEENSW_INS5_IJNSA_ILi8EEESF_EEENS5_IJSF_SC_EEEEEEEvNS4_8identityES14_S1E_vS1F_EENS_8epilogue10collective18CollectiveEpilogueINS1H_23Sm100TmaWarpSpecializedILi4ELi2ELi32ELb0ELb0EEEJNS5_IJNSA_ILi64EEESG_SF_EEENS5_IJNSW_IS1M_SC_EENSW_INS5_IJNSA_ILi32EEESB_EEENS5_IJSC_SF_EEEEEEEESI_SJ_SI_SJ_NS1H_6fusion15FusionCallbacksIS1L_NS1U_17LinearCombinationISI_fSI_fLNS_15FloatRoundStyleE2EEES1N_S1T_JEEENS4_5SM1004TMEM4LOAD26SM100_TMEM_LOAD_32dp32b32xENS4_13SM90_TMA_LOADENS15_INS16_ILi1ELi4ELi3EEES19_NSW_INS5_IJS1A_S1P_EEENS5_IJS1P_SC_EEEEEEENS4_39AutoVectorizingCopyWithAssumedAlignmentILi128EEENS4_14SM90_TMA_STOREES29_S2B_S2B_EEEvvEEEEvNT_6ParamsE,"ax",@progbits
	.align	128
.text._ZN7cutlass13device_kernelINS_4gemm6kernel13GemmUniversalIN4cute5tupleIJiiiiEEENS1_10collective13CollectiveMmaINS1_35MainloopSm100TmaUmmaWarpSpecializedILi4ELi2ELi4ENS5_IJNS4_1CILi2EEENSA_ILi1EEESC_EEEEENS5_IJNSA_ILi128EEENSA_ILi256EEESF_EEENS_12float_e4m3_tENS5_IJlSC_lEEESI_SJ_NS4_8TiledMMAINS4_8MMA_AtomIJNS4_10MMA_TraitsINS4_25SM100_MMA_F8F6F4_2x1SM_SSEJSI_SI_fSF_SG_NS4_17integral_constantINS4_4UMMA5MajorELSQ_0EEESR_NSO_INSP_7ScaleInELSS_0EEEST_EEEEEENS4_6LayoutINS5_IJSC_SC_SC_EEENS5_IJNSA_ILi0EEESY_SY_EEEEENS5_IJNS4_10UnderscoreES11_S11_EEEEENS4_18SM100_TMA_2SM_LOADENS4_14ComposedLayoutINS4_7SwizzleILi3ELi4ELi3EEENS4_18smem_ptr_flag_bitsILi8EEENSW_INS5_IJNSA_ILi8EEESF_EEENS5_IJSF_SC_EEEEEEEvNS4_8identityES14_S1E_vS1F_EENS_8epilogue10collective18CollectiveEpilogueINS1H_23Sm100TmaWarpSpecializedILi4ELi2ELi32ELb0ELb0EEEJNS5_IJNSA_ILi64EEESG_SF_EEENS5_IJNSW_IS1M_SC_EENSW_INS5_IJNSA_ILi32EEESB_EEENS5_IJSC_SF_EEEEEEEESI_SJ_SI_SJ_NS1H_6fusion15FusionCallbacksIS1L_NS1U_17LinearCombinationISI_fSI_fLNS_15FloatRoundStyleE2EEES1N_S1T_JEEENS4_5SM1004TMEM4LOAD26SM100_TMEM_LOAD_32dp32b32xENS4_13SM90_TMA_LOADENS15_INS16_ILi1ELi4ELi3EEES19_NSW_INS5_IJS1A_S1P_EEENS5_IJS1P_SC_EEEEEEENS4_39AutoVectorizingCopyWithAssumedAlignmentILi128EEENS4_14SM90_TMA_STOREES29_S2B_S2B_EEEvvEEEEvNT_6ParamsE:
        .type           _ZN7cutlass13device_kernelINS_4gemm6kernel13GemmUniversalIN4cute5tupleIJiiiiEEENS1_10collective13CollectiveMmaINS1_35MainloopSm100TmaUmmaWarpSpecializedILi4ELi2ELi4ENS5_IJNS4_1CILi2EEENSA_ILi1EEESC_EEEEENS5_IJNSA_ILi128EEENSA_ILi256EEESF_EEENS_12float_e4m3_tENS5_IJlSC_lEEESI_SJ_NS4_8TiledMMAINS4_8MMA_AtomIJNS4_10MMA_TraitsINS4_25SM100_MMA_F8F6F4_2x1SM_SSEJSI_SI_fSF_SG_NS4_17integral_constantINS4_4UMMA5MajorELSQ_0EEESR_NSO_INSP_7ScaleInELSS_0EEEST_EEEEEENS4_6LayoutINS5_IJSC_SC_SC_EEENS5_IJNSA_ILi0EEESY_SY_EEEEENS5_IJNS4_10UnderscoreES11_S11_EEEEENS4_18SM100_TMA_2SM_LOADENS4_14ComposedLayoutINS4_7SwizzleILi3ELi4ELi3EEENS4_18smem_ptr_flag_bitsILi8EEENSW_INS5_IJNSA_ILi8EEESF_EEENS5_IJSF_SC_EEEEEEEvNS4_8identityES14_S1E_vS1F_EENS_8epilogue10collective18CollectiveEpilogueINS1H_23Sm100TmaWarpSpecializedILi4ELi2ELi32ELb0ELb0EEEJNS5_IJNSA_ILi64EEESG_SF_EEENS5_IJNSW_IS1M_SC_EENSW_INS5_IJNSA_ILi32EEESB_EEENS5_IJSC_SF_EEEEEEEESI_SJ_SI_SJ_NS1H_6fusion15FusionCallbacksIS1L_NS1U_17LinearCombinationISI_fSI_fLNS_15FloatRoundStyleE2EEES1N_S1T_JEEENS4_5SM1004TMEM4LOAD26SM100_TMEM_LOAD_32dp32b32xENS4_13SM90_TMA_LOADENS15_INS16_ILi1ELi4ELi3EEES19_NSW_INS5_IJS1A_S1P_EEENS5_IJS1P_SC_EEEEEEENS4_39AutoVectorizingCopyWithAssumedAlignmentILi128EEENS4_14SM90_TMA_STOREES29_S2B_S2B_EEEvvEEEEvNT_6ParamsE,@function
        .size           _ZN7cutlass13device_kernelINS_4gemm6kernel13GemmUniversalIN4cute5tupleIJiiiiEEENS1_10collective13CollectiveMmaINS1_35MainloopSm100TmaUmmaWarpSpecializedILi4ELi2ELi4ENS5_IJNS4_1CILi2EEENSA_ILi1EEESC_EEEEENS5_IJNSA_ILi128EEENSA_ILi256EEESF_EEENS_12float_e4m3_tENS5_IJlSC_lEEESI_SJ_NS4_8TiledMMAINS4_8MMA_AtomIJNS4_10MMA_TraitsINS4_25SM100_MMA_F8F6F4_2x1SM_SSEJSI_SI_fSF_SG_NS4_17integral_constantINS4_4UMMA5MajorELSQ_0EEESR_NSO_INSP_7ScaleInELSS_0EEEST_EEEEEENS4_6LayoutINS5_IJSC_SC_SC_EEENS5_IJNSA_ILi0EEESY_SY_EEEEENS5_IJNS4_10UnderscoreES11_S11_EEEEENS4_18SM100_TMA_2SM_LOADENS4_14ComposedLayoutINS4_7SwizzleILi3ELi4ELi3EEENS4_18smem_ptr_flag_bitsILi8EEENSW_INS5_IJNSA_ILi8EEESF_EEENS5_IJSF_SC_EEEEEEEvNS4_8identityES14_S1E_vS1F_EENS_8epilogue10collective18CollectiveEpilogueINS1H_23Sm100TmaWarpSpecializedILi4ELi2ELi32ELb0ELb0EEEJNS5_IJNSA_ILi64EEESG_SF_EEENS5_IJNSW_IS1M_SC_EENSW_INS5_IJNSA_ILi32EEESB_EEENS5_IJSC_SF_EEEEEEEESI_SJ_SI_SJ_NS1H_6fusion15FusionCallbacksIS1L_NS1U_17LinearCombinationISI_fSI_fLNS_15FloatRoundStyleE2EEES1N_S1T_JEEENS4_5SM1004TMEM4LOAD26SM100_TMEM_LOAD_32dp32b32xENS4_13SM90_TMA_LOADENS15_INS16_ILi1ELi4ELi3EEES19_NSW_INS5_IJS1A_S1P_EEENS5_IJS1P_SC_EEEEEEENS4_39AutoVectorizingCopyWithAssumedAlignmentILi128EEENS4_14SM90_TMA_STOREES29_S2B_S2B_EEEvvEEEEvNT_6ParamsE,(.L_x_191 - _ZN7cutlass13device_kernelINS_4gemm6kernel13GemmUniversalIN4cute5tupleIJiiiiEEENS1_10collective13CollectiveMmaINS1_35MainloopSm100TmaUmmaWarpSpecializedILi4ELi2ELi4ENS5_IJNS4_1CILi2EEENSA_ILi1EEESC_EEEEENS5_IJNSA_ILi128EEENSA_ILi256EEESF_EEENS_12float_e4m3_tENS5_IJlSC_lEEESI_SJ_NS4_8TiledMMAINS4_8MMA_AtomIJNS4_10MMA_TraitsINS4_25SM100_MMA_F8F6F4_2x1SM_SSEJSI_SI_fSF_SG_NS4_17integral_constantINS4_4UMMA5MajorELSQ_0EEESR_NSO_INSP_7ScaleInELSS_0EEEST_EEEEEENS4_6LayoutINS5_IJSC_SC_SC_EEENS5_IJNSA_ILi0EEESY_SY_EEEEENS5_IJNS4_10UnderscoreES11_S11_EEEEENS4_18SM100_TMA_2SM_LOADENS4_14ComposedLayoutINS4_7SwizzleILi3ELi4ELi3EEENS4_18smem_ptr_flag_bitsILi8EEENSW_INS5_IJNSA_ILi8EEESF_EEENS5_IJSF_SC_EEEEEEEvNS4_8identityES14_S1E_vS1F_EENS_8epilogue10collective18CollectiveEpilogueINS1H_23Sm100TmaWarpSpecializedILi4ELi2ELi32ELb0ELb0EEEJNS5_IJNSA_ILi64EEESG_SF_EEENS5_IJNSW_IS1M_SC_EENSW_INS5_IJNSA_ILi32EEESB_EEENS5_IJSC_SF_EEEEEEEESI_SJ_SI_SJ_NS1H_6fusion15FusionCallbacksIS1L_NS1U_17LinearCombinationISI_fSI_fLNS_15FloatRoundStyleE2EEES1N_S1T_JEEENS4_5SM1004TMEM4LOAD26SM100_TMEM_LOAD_32dp32b32xENS4_13SM90_TMA_LOADENS15_INS16_ILi1ELi4ELi3EEES19_NSW_INS5_IJS1A_S1P_EEENS5_IJS1P_SC_EEEEEEENS4_39AutoVectorizingCopyWithAssumedAlignmentILi128EEENS4_14SM90_TMA_STOREES29_S2B_S2B_EEEvvEEEEvNT_6ParamsE)
        .other          _ZN7cutlass13device_kernelINS_4gemm6kernel13GemmUniversalIN4cute5tupleIJiiiiEEENS1_10collective13CollectiveMmaINS1_35MainloopSm100TmaUmmaWarpSpecializedILi4ELi2ELi4ENS5_IJNS4_1CILi2EEENSA_ILi1EEESC_EEEEENS5_IJNSA_ILi128EEENSA_ILi256EEESF_EEENS_12float_e4m3_tENS5_IJlSC_lEEESI_SJ_NS4_8TiledMMAINS4_8MMA_AtomIJNS4_10MMA_TraitsINS4_25SM100_MMA_F8F6F4_2x1SM_SSEJSI_SI_fSF_SG_NS4_17integral_constantINS4_4UMMA5MajorELSQ_0EEESR_NSO_INSP_7ScaleInELSS_0EEEST_EEEEEENS4_6LayoutINS5_IJSC_SC_SC_EEENS5_IJNSA_ILi0EEESY_SY_EEEEENS5_IJNS4_10UnderscoreES11_S11_EEEEENS4_18SM100_TMA_2SM_LOADENS4_14ComposedLayoutINS4_7SwizzleILi3ELi4ELi3EEENS4_18smem_ptr_flag_bitsILi8EEENSW_INS5_IJNSA_ILi8EEESF_EEENS5_IJSF_SC_EEEEEEEvNS4_8identityES14_S1E_vS1F_EENS_8epilogue10collective18CollectiveEpilogueINS1H_23Sm100TmaWarpSpecializedILi4ELi2ELi32ELb0ELb0EEEJNS5_IJNSA_ILi64EEESG_SF_EEENS5_IJNSW_IS1M_SC_EENSW_INS5_IJNSA_ILi32EEESB_EEENS5_IJSC_SF_EEEEEEEESI_SJ_SI_SJ_NS1H_6fusion15FusionCallbacksIS1L_NS1U_17LinearCombinationISI_fSI_fLNS_15FloatRoundStyleE2EEES1N_S1T_JEEENS4_5SM1004TMEM4LOAD26SM100_TMEM_LOAD_32dp32b32xENS4_13SM90_TMA_LOADENS15_INS16_ILi1ELi4ELi3EEES19_NSW_INS5_IJS1A_S1P_EEENS5_IJS1P_SC_EEEEEEENS4_39AutoVectorizingCopyWithAssumedAlignmentILi128EEENS4_14SM90_TMA_STOREES29_S2B_S2B_EEEvvEEEEvNT_6ParamsE,@"STO_CUDA_ENTRY STV_DEFAULT"
_ZN7cutlass13device_kernelINS_4gemm6kernel13GemmUniversalIN4cute5tupleIJiiiiEEENS1_10collective13CollectiveMmaINS1_35MainloopSm100TmaUmmaWarpSpecializedILi4ELi2ELi4ENS5_IJNS4_1CILi2EEENSA_ILi1EEESC_EEEEENS5_IJNSA_ILi128EEENSA_ILi256EEESF_EEENS_12float_e4m3_tENS5_IJlSC_lEEESI_SJ_NS4_8TiledMMAINS4_8MMA_AtomIJNS4_10MMA_TraitsINS4_25SM100_MMA_F8F6F4_2x1SM_SSEJSI_SI_fSF_SG_NS4_17integral_constantINS4_4UMMA5MajorELSQ_0EEESR_NSO_INSP_7ScaleInELSS_0EEEST_EEEEEENS4_6LayoutINS5_IJSC_SC_SC_EEENS5_IJNSA_ILi0EEESY_SY_EEEEENS5_IJNS4_10UnderscoreES11_S11_EEEEENS4_18SM100_TMA_2SM_LOADENS4_14ComposedLayoutINS4_7SwizzleILi3ELi4ELi3EEENS4_18smem_ptr_flag_bitsILi8EEENSW_INS5_IJNSA_ILi8EEESF_EEENS5_IJSF_SC_EEEEEEEvNS4_8identityES14_S1E_vS1F_EENS_8epilogue10collective18CollectiveEpilogueINS1H_23Sm100TmaWarpSpecializedILi4ELi2ELi32ELb0ELb0EEEJNS5_IJNSA_ILi64EEESG_SF_EEENS5_IJNSW_IS1M_SC_EENSW_INS5_IJNSA_ILi32EEESB_EEENS5_IJSC_SF_EEEEEEEESI_SJ_SI_SJ_NS1H_6fusion15FusionCallbacksIS1L_NS1U_17LinearCombinationISI_fSI_fLNS_15FloatRoundStyleE2EEES1N_S1T_JEEENS4_5SM1004TMEM4LOAD26SM100_TMEM_LOAD_32dp32b32xENS4_13SM90_TMA_LOADENS15_INS16_ILi1ELi4ELi3EEES19_NSW_INS5_IJS1A_S1P_EEENS5_IJS1P_SC_EEEEEEENS4_39AutoVectorizingCopyWithAssumedAlignmentILi128EEENS4_14SM90_TMA_STOREES29_S2B_S2B_EEEvvEEEEvNT_6ParamsE:
[----:B------:R-:W1:Y:S01]  /*0000*/  LDC R1, c[0x0][0x37c] ;  /* 0x0000df00ff017b82 */ /* 0x000e620000000800 */
[----:B------:R-:W2:Y:S01]  /*0010*/  S2R R109, SR_TID.X ;  /* 0x00000000006d7919 */ /* 0x000ea20000002100 */
[----:B------:R-:W3:Y:S06]  /*0020*/  LDCU.64 UR6, c[0x0][0x890] ;  /* 0x00011200ff0677ac */ /* 0x000eec0008000a00 */
[----:B------:R-:W4:Y:S01]  /*0030*/  S2UR UR37, SR_CgaCtaId ;  /* 0x00000000002579c3 */ /* 0x000f220000008800 */
[----:B------:R-:W-:Y:S02]  /*0040*/  PRMT R96, RZ, 0x7610, R96 ;  /* 0x00007610ff607816 */ /* 0x000fe40000000060 */
[----:B------:R-:W-:Y:S01]  /*0050*/  ELECT P1, URZ, PT ;  /* 0x0000000000ff782f */ /* 0x000fe20003820000 */
[----:B------:R-:W1:Y:S01]  /*0060*/  LDCU.64 UR46, c[0x0][0x358] ;  /* 0x00006b00ff2e77ac */ /* 0x000e620008000a00 */
[----:B---3--:R-:W-:-:S04]  /*0070*/  UISETP.NE.U32.AND UP0, UPT, UR6, URZ, UPT ;  /* 0x000000ff0600728c */ /* 0x008fc8000bf05070 */
[----:B------:R-:W-:Y:S02]  /*0080*/  UISETP.NE.AND.EX UP0, UPT, UR7, URZ, UPT, UP0 ;  /* 0x000000ff0700728c */ /* 0x000fe4000bf05300 */
[----:B----4-:R-:W-:Y:S02]  /*0090*/  ULOP3.LUT UR5, UR37, 0x1, URZ, 0xc0, !UPT ;  /* 0x0000000125057892 */ /* 0x010fe4000f8ec0ff */
[----:B------:R-:W-:Y:S01]  /*00a0*/  ULOP3.LUT UR4, UR37, 0x1, URZ, 0x3c, !UPT ;  /* 0x0000000125047892 */ /* 0x000fe2000f8e3cff */
[----:B--2---:R-:W-:-:S05]  /*00b0*/  SHF.R.U32.HI R102, RZ, 0x5, R109 ;  /* 0x00000005ff667819 */ /* 0x004fca000001166d */
[----:B------:R-:W2:Y:S02]  /*00c0*/  SHFL.IDX PT, R0, R102, RZ, 0x1f ;  /* 0x00001fff66007589 */ /* 0x000ea400000e0000 */
[----:B--2---:R-:W-:Y:S01]  /*00d0*/  R2UR UR10, R0 ;  /* 0x00000000000a72ca */ /* 0x004fe200000e0000 */
[----:B-1----:R-:W-:-:S14]  /*00e0*/  BRA.U UP0, `(.L_x_0) ;  /* 0x00000001002c7547 */ /* 0x002fdc000b800000 */
[----:B------:R-:W1:Y:S02]  /*00f0*/  LDCU.64 UR8, c[0x0][0x888] ;  /* 0x00011100ff0877ac */ /* 0x000e640008000a00 */
[----:B-1----:R-:W-:-:S04]  /*0100*/  UISETP.NE.U32.AND UP0, UPT, UR8, URZ, UPT ;  /* 0x000000ff0800728c */ /* 0x002fc8000bf05070 */
[----:B------:R-:W-:-:S09]  /*0110*/  UISETP.NE.AND.EX UP0, UPT, UR9, URZ, UPT, UP0 ;  /* 0x000000ff0900728c */ /* 0x000fd2000bf05300 */
[----:B------:R-:W-:Y:S05]  /*0120*/  BRA.U !UP0, `(.L_x_1) ;  /* 0x0000000108107547 */ /* 0x000fea000b800000 */
[----:B------:R-:W1:Y:S02]  /*0130*/  LDC.64 R2, c[0x0][0x888] ;  /* 0x00022200ff027b82 */ /* 0x000e640000000a00 */
[----:B-1----:R1:W5:Y:S01]  /*0140*/  LDG.E R49, desc[UR46][R2.64] ;  /* 0x0000002e02317981 */ /* 0x002362000c1e1900 */
[----:B------:R-:W-:Y:S01]  /*0150*/  HFMA2 R96, -RZ, RZ, 0, 5.9604644775390625e-08 ;  /* 0x00000001ff607431 */ /* 0x000fe200000001ff */
[----:B------:R-:W-:Y:S05]  /*0160*/  BRA `(.L_x_0) ;  /* 0x00000000000c7947 */ /* 0x000fea0003800000 */
.L_x_1:
[----:B------:R-:W1:Y:S01]  /*0170*/  LDCU UR8, c[0x0][0x880] ;  /* 0x00011000ff0877ac */ /* 0x000e620008000800 */
[----:B------:R-:W-:Y:S01]  /*0180*/  HFMA2 R96, -RZ, RZ, 0, 5.9604644775390625e-08 ;  /* 0x00000001ff607431 */ /* 0x000fe200000001ff */
[----:B-1----:R-:W-:-:S07]  /*0190*/  MOV R49, UR8 ;  /* 0x0000000800317c02 */ /* 0x002fce0008000f00 */
.L_x_0:
[----:B------:R-:W2:Y:S02]  /*01a0*/  LDCU.64 UR8, c[0x0][0x8b0] ;  /* 0x00011600ff0877ac */ /* 0x000ea40008000a00 */
[----:B--2---:R-:W-:-:S04]  /*01b0*/  UISETP.NE.U32.AND UP0, UPT, UR8, URZ, UPT ;  /* 0x000000ff0800728c */ /* 0x004fc8000bf05070 */
[----:B------:R-:W-:-:S09]  /*01c0*/  UISETP.NE.AND.EX UP0, UPT, UR9, URZ, UPT, UP0 ;  /* 0x000000ff0900728c */ /* 0x000fd2000bf05300 */
[----:B------:R-:W-:Y:S05]  /*01d0*/  BRA.U UP0, `(.L_x_2) ;  /* 0x0000000100247547 */ /* 0x000fea000b800000 */
[----:B------:R-:W2:Y:S02]  /*01e0*/  LDCU.64 UR8, c[0x0][0x8a8] ;  /* 0x00011500ff0877ac */ /* 0x000ea40008000a00 */
[----:B--2---:R-:W-:-:S04]  /*01f0*/  UISETP.NE.U32.AND UP0, UPT, UR8, URZ, UPT ;  /* 0x000000ff0800728c */ /* 0x004fc8000bf05070 */
[----:B------:R-:W-:-:S09]  /*0200*/  UISETP.NE.AND.EX UP0, UPT, UR9, URZ, UPT, UP0 ;  /* 0x000000ff0900728c */ /* 0x000fd2000bf05300 */
[----:B------:R-:W-:Y:S05]  /*0210*/  BRA.U !UP0, `(.L_x_3) ;  /* 0x00000001080c7547 */ /* 0x000fea000b800000 */
[----:B-1----:R-:W1:Y:S02]  /*0220*/  LDC.64 R2, c[0x0][0x8a8] ;  /* 0x00022a00ff027b82 */ /* 0x002e640000000a00 */
[----:B-1----:R2:W5:Y:S01]  /*0230*/  LDG.E R47, desc[UR46][R2.64] ;  /* 0x0000002e022f7981 */ /* 0x002562000c1e1900 */
[----:B------:R-:W-:Y:S05]  /*0240*/  BRA `(.L_x_2) ;  /* 0x0000000000087947 */ /* 0x000fea0003800000 */
.L_x_3:
[----:B------:R-:W2:Y:S02]  /*0250*/  LDCU UR8, c[0x0][0x8a0] ;  /* 0x00011400ff0877ac */ /* 0x000ea40008000800 */
[----:B--2---:R-:W-:Y:S02]  /*0260*/  MOV R47, UR8 ;  /* 0x00000008002f7c02 */ /* 0x004fe40008000f00 */
.L_x_2:
[----:B------:R-:W-:Y:S01]  /*0270*/  IMAD.U32 R0, RZ, RZ, UR10 ;  /* 0x0000000aff007e24 */ /* 0x000fe2000f8e00ff */
[----:B------:R-:W-:Y:S04]  /*0280*/  BSSY.RECONVERGENT B0, `(.L_x_4) ;  /* 0x000000c000007945 */ /* 0x000fe80003800200 */
[C---:B------:R-:W-:Y:S02]  /*0290*/  ISETP.NE.OR P2, PT, R0.reuse, 0x1, !P1 ;  /* 0x000000010000780c */ /* 0x040fe40004f45670 */
[----:B------:R-:W-:-:S11]  /*02a0*/  ISETP.NE.OR P0, PT, R0, 0x3, !P1 ;  /* 0x000000030000780c */ /* 0x000fd60004f05670 */
[----:B------:R-:W-:Y:S05]  /*02b0*/  @P2 BRA `(.L_x_5) ;  /* 0x0000000000202947 */ /* 0x000fea0003800000 */
[----:B------:R-:W3:Y:S02]  /*02c0*/  LDCU.64 UR8, c[0x0][0x348] ;  /* 0x00006900ff0877ac */ /* 0x000ee40008000a00 */
[----:B---3--:R-:W-:Y:S02]  /*02d0*/  UIADD3 UR12, UP1, UPT, UR8, 0x80, URZ ;  /* 0x00000080080c7890 */ /* 0x008fe4000ff3e0ff */
[----:B------:R-:W-:Y:S02]  /*02e0*/  UIADD3 UR8, UP0, UPT, UR8, 0x180, URZ ;  /* 0x0000018008087890 */ /* 0x000fe4000ff1e0ff */
[----:B------:R-:W-:Y:S02]  /*02f0*/  UIADD3.X UR13, UPT, UPT, URZ, UR9, URZ, UP1, !UPT ;  /* 0x00000009ff0d7290 */ /* 0x000fe40008ffe4ff */
[----:B------:R-:W-:-:S07]  /*0300*/  UIADD3.X UR9, UPT, UPT, URZ, UR9, URZ, UP0, !UPT ;  /* 0x00000009ff097290 */ /* 0x000fce00087fe4ff */
[----:B------:R3:W-:Y:S02]  /*0310*/  UTMACCTL.PF [UR12] ;  /* 0x000000000c0079b9 */ /* 0x0007e40008040000 */
[----:B------:R3:W-:Y:S02]  /*0320*/  UTMACCTL.PF [UR8] ;  /* 0x00000000080079b9 */ /* 0x0007e40008040000 */
[----:B---3--:R-:W-:Y:S01]  /*0330*/  NOP ;  /* 0x0000000000007918 */ /* 0x008fe20000000000 */
.L_x_5:
[----:B------:R-:W-:Y:S05]  /*0340*/  BSYNC.RECONVERGENT B0 ;  /* 0x0000000000007941 */ /* 0x000fea0003800200 */
.L_x_4:
[----:B------:R-:W-:Y:S04]  /*0350*/  BSSY.RECONVERGENT B0, `(.L_x_6) ;  /* 0x000000a000007945 */ /* 0x000fe80003800200 */
        /* <DEDUP_REMOVED lines=9> */
.L_x_7:
[----:B------:R-:W-:Y:S05]  /*03f0*/  BSYNC.RECONVERGENT B0 ;  /* 0x0000000000007941 */ /* 0x000fea0003800200 */
.L_x_6:
[----:B------:R-:W3:Y:S01]  /*0400*/  LDCU.64 UR8, c[0x0][0x888] ;  /* 0x00011100ff0877ac */ /* 0x000ee20008000a00 */
[----:B------:R-:W-:Y:S02]  /*0410*/  UISETP.EQ.U32.AND UP1, UPT, UR6, URZ, UPT ;  /* 0x000000ff0600728c */ /* 0x000fe4000bf22070 */
[----:B------:R-:W-:Y:S02]  /*0420*/  UPLOP3.LUT UP5, UPT, UPT, UPT, UPT, 0x80, 0x8 ;  /* 0x000000000008789c */ /* 0x000fe40003faf070 */
[----:B---3--:R-:W-:-:S04]  /*0430*/  UISETP.NE.U32.AND UP0, UPT, UR8, URZ, UPT ;  /* 0x000000ff0800728c */ /* 0x008fc8000bf05070 */
[----:B------:R-:W-:-:S04]  /*0440*/  UISETP.NE.AND.EX UP0, UPT, UR9, URZ, UPT, UP0 ;  /* 0x000000ff0900728c */ /* 0x000fc8000bf05300 */
[----:B------:R-:W-:-:S04]  /*0450*/  UISETP.EQ.OR.EX UP2, UPT, UR7, URZ, !UP0, UP1 ;  /* 0x000000ff0700728c */ /* 0x000fc8000c742710 */
[----:B------:R-:W-:-:S05]  /*0460*/  UP2UR UR50, UPR, URZ, 0x4 ;  /* 0x00000004ff327883 */ /* 0x000fca0008000000 */
[----:B------:R-:W-:Y:S07]  /*0470*/  BRA.U !UP2, `(.L_x_8) ;  /* 0x000000010a207547 */ /* 0x000fee000b800000 */
[----:B------:R-:W-:Y:S01]  /*0480*/  UISETP.NE.U32.AND UP2, UPT, UR6, URZ, UPT ;  /* 0x000000ff0600728c */ /* 0x000fe2000bf45070 */
[----:B-----5:R-:W-:Y:S01]  /*0490*/  FSETP.NEU.AND P0, PT, R49, RZ, PT ;  /* 0x000000ff3100720b */ /* 0x020fe20003f0d000 */
[----:B------:R-:W-:Y:S02]  /*04a0*/  USEL UR6, URZ, 0xffffffff, UP0 ;  /* 0xffffffffff067887 */ /* 0x000fe40008000000 */
[----:B------:R-:W-:-:S10]  /*04b0*/  UISETP.NE.AND.EX UP2, UPT, UR7, URZ, UPT, UP2 ;  /* 0x000000ff0700728c */ /* 0x000fd4000bf45320 */
[----:B------:R-:W-:Y:S01]  /*04c0*/  VOTEU.ANY UP1, P0 ;  /* 0x0000000000ff7886 */ /* 0x000fe20000020100 */
[----:B------:R-:W-:-:S04]  /*04d0*/  @!UP2 USEL UR6, URZ, 0xffffffff, UP1 ;  /* 0xffffffffff06a887 */ /* 0x000fc80008800000 */
[----:B------:R-:W-:-:S04]  /*04e0*/  ULOP3.LUT UR6, UR6, 0x1, URZ, 0xc0, !UPT ;  /* 0x0000000106067892 */ /* 0x000fc8000f8ec0ff */
[----:B------:R-:W-:-:S11]  /*04f0*/  UISETP.NE.U32.AND UP5, UPT, UR6, 0x1, UPT ;  /* 0x000000010600788c */ /* 0x000fd6000bfa5070 */
.L_x_8:
[----:B------:R-:W3:Y:S01]  /*0500*/  SHFL.IDX PT, R0, R102, RZ, 0x1f ;  /* 0x00001fff66007589 */ /* 0x000ee200000e0000 */
[----:B------:R-:W-:-:S04]  /*0510*/  UISETP.NE.AND UP1, UPT, UR10, 0x2, UPT ;  /* 0x000000020a00788c */ /* 0x000fc8000bf25270 */
[----:B------:R-:W-:Y:S02]  /*0520*/  UISETP.EQ.AND UP2, UPT, UR5, URZ, !UP1 ;  /* 0x000000ff0500728c */ /* 0x000fe4000cf42270 */
[----:B------:R-:W-:-:S04]  /*0530*/  USEL UR6, URZ, 0x1, UP1 ;  /* 0x00000001ff067887 */ /* 0x000fc80008800000 */
[----:B------:R-:W-:Y:S02]  /*0540*/  PLOP3.LUT P5, PT, P1, PT, UP2, 0x80, 0x8 ;  /* 0x000000000008781c */ /* 0x000fe40000faf028 */
[----:B---3--:R-:W-:-:S13]  /*0550*/  ISETP.NE.AND P0, PT, R0, RZ, PT ;  /* 0x000000ff0000720c */ /* 0x008fda0003f05270 */
[----:B------:R-:W-:Y:S05]  /*0560*/  @P0 BRA `(.L_x_9) ;  /* 0x0000000000440947 */ /* 0x000fea0003800000 */
[----:B------:R-:W-:Y:S01]  /*0570*/  UMOV UR8, 0x400 ;  /* 0x0000040000087882 */ /* 0x000fe20000000000 */
[----:B------:R-:W-:Y:S01]  /*0580*/  UMOV UR7, 0x1 ;  /* 0x0000000100077882 */ /* 0x000fe20000000000 */
[----:B------:R-:W-:Y:S02]  /*0590*/  ULEA UR8, UR37, UR8, 0x18 ;  /* 0x0000000825087291 */ /* 0x000fe4000f8ec0ff */
[----:B------:R-:W-:-:S04]  /*05a0*/  UIADD3 UR12, UPT, UPT, -UR7, 0x100000, URZ ;  /* 0x00100000070c7890 */ /* 0x000fc8000fffe1ff */
[----:B------:R-:W-:Y:S02]  /*05b0*/  USHF.L.U32 UR13, UR12, 0xb, URZ ;  /* 0x0000000b0c0d7899 */ /* 0x000fe400080006ff */
[----:B------:R-:W-:Y:S01]  /*05c0*/  USHF.L.U32 UR12, UR12, 0x1, URZ ;  /* 0x000000010c0c7899 */ /* 0x000fe200080006ff */
[----:B------:R-:W-:Y:S01]  /*05d0*/  ELECT P0, URZ, PT ;  /* 0x0000000000ff782f */ /* 0x000fe20003800000 */
[----:B------:R-:W3:Y:S10]  /*05e0*/  FENCE.VIEW.ASYNC.S ;  /* 0x00000000000073c6 */ /* 0x000ef40000000000 */
[----:B---3--:R3:W4:Y:S01]  /*05f0*/  SYNCS.EXCH.64 URZ, [UR8], UR12 ;  /* 0x0000000c08ff75b2 */ /* 0x0087220008000100 */
[----:B------:R3:W1:Y:S01]  /*0600*/  SYNCS.EXCH.64 URZ, [UR8+0x20], UR12 ;  /* 0x0000200c08ff75b2 */ /* 0x0006620008000100 */
[----:B------:R3:W1:Y:S01]  /*0610*/  SYNCS.EXCH.64 URZ, [UR8+0x8], UR12 ;  /* 0x0000080c08ff75b2 */ /* 0x0006620008000100 */
[----:B------:R3:W1:Y:S01]  /*0620*/  SYNCS.EXCH.64 URZ, [UR8+0x28], UR12 ;  /* 0x0000280c08ff75b2 */ /* 0x0006620008000100 */
[----:B------:R3:W1:Y:S01]  /*0630*/  SYNCS.EXCH.64 URZ, [UR8+0x10], UR12 ;  /* 0x0000100c08ff75b2 */ /* 0x0006620008000100 */
[----:B------:R3:W1:Y:S01]  /*0640*/  SYNCS.EXCH.64 URZ, [UR8+0x30], UR12 ;  /* 0x0000300c08ff75b2 */ /* 0x0006620008000100 */
[----:B------:R3:W1:Y:S01]  /*0650*/  SYNCS.EXCH.64 URZ, [UR8+0x18], UR12 ;  /* 0x0000180c08ff75b2 */ /* 0x0006620008000100 */
[----:B------:R3:W1:Y:S01]  /*0660*/  SYNCS.EXCH.64 URZ, [UR8+0x38], UR12 ;  /* 0x0000380c08ff75b2 */ /* 0x0006620008000100 */
[----:B------:R-:W-:Y:S01]  /*0670*/  NOP ;  /* 0x0000000000007918 */ /* 0x000fe20000000000 */
.L_x_9:
[----:B------:R-:W2:Y:S01]  /*0680*/  SHFL.IDX PT, R0, R102, RZ, 0x1f ;  /* 0x00001fff66007589 */ /* 0x000ea200000e0000 */
[----:B------:R-:W-:Y:S01]  /*0690*/  NOP ;  /* 0x0000000000007918 */ /* 0x000fe20000000000 */
[----:B--2---:R-:W-:-:S13]  /*06a0*/  ISETP.NE.AND P0, PT, R0, 0x1, PT ;  /* 0x000000010000780c */ /* 0x004fda0003f05270 */
[----:B------:R-:W-:Y:S05]  /*06b0*/  @P0 BRA `(.L_x_10) ;  /* 0x0000000000540947 */ /* 0x000fea0003800000 */
[----:B------:R-:W-:Y:S01]  /*06c0*/  UMOV UR9, 0x400 ;  /* 0x0000040000097882 */ /* 0x000fe20000000000 */
[----:B---3--:R-:W-:Y:S01]  /*06d0*/  UMOV UR8, 0x20 ;  /* 0x0000002000087882 */ /* 0x008fe20000000000 */
[----:B------:R-:W-:Y:S01]  /*06e0*/  UMOV UR7, 0x80 ;  /* 0x0000008000077882 */ /* 0x000fe20000000000 */
[----:B------:R-:W-:Y:S02]  /*06f0*/  ULEA UR9, UR37, UR9, 0x18 ;  /* 0x0000000925097291 */ /* 0x000fe4000f8ec0ff */
[----:B------:R-:W-:-:S04]  /*0700*/  UIADD3 UR12, UPT, UPT, -UR8, 0x100000, URZ ;  /* 0x00100000080c7890 */ /* 0x000fc8000fffe1ff */
[----:B------:R-:W-:Y:S02]  /*0710*/  USHF.L.U32 UR13, UR12, 0xb, URZ ;  /* 0x0000000b0c0d7899 */ /* 0x000fe400080006ff */
[----:B------:R-:W-:Y:S02]  /*0720*/  USHF.L.U32 UR12, UR12, 0x1, URZ ;  /* 0x000000010c0c7899 */ /* 0x000fe400080006ff */
[----:B------:R-:W-:-:S04]  /*0730*/  UIADD3 UR14, UPT, UPT, -UR7, 0x100000, URZ ;  /* 0x00100000070e7890 */ /* 0x000fc8000fffe1ff */
[----:B------:R-:W-:Y:S02]  /*0740*/  USHF.L.U32 UR15, UR14, 0xb, URZ ;  /* 0x0000000b0e0f7899 */ /* 0x000fe400080006ff */
[----:B------:R-:W-:Y:S01]  /*0750*/  USHF.L.U32 UR14, UR14, 0x1, URZ ;  /* 0x000000010e0e7899 */ /* 0x000fe200080006ff */
[----:B------:R-:W-:Y:S01]  /*0760*/  ELECT P0, URZ, PT ;  /* 0x0000000000ff782f */ /* 0x000fe20003800000 */
[----:B------:R-:W2:Y:S02]  /*0770*/  FENCE.VIEW.ASYNC.S ;  /* 0x00000000000073c6 */ /* 0x000ea40000000000 */
[----:B--2---:R2:W3:Y:S08]  /*0780*/  SYNCS.EXCH.64 URZ, [UR9+0x40], UR12 ;  /* 0x0000400c09ff75b2 */ /* 0x0044f00008000100 */
        /* <DEDUP_REMOVED lines=8> */
.L_x_10:
[----:B------:R-:W4:Y:S01]  /*0810*/  SHFL.IDX PT, R0, R102, RZ, 0x1f ;  /* 0x00001fff66007589 */ /* 0x000f2200000e0000 */
[----:B------:R-:W-:Y:S01]  /*0820*/  NOP ;  /* 0x0000000000007918 */ /* 0x000fe20000000000 */
[----:B----4-:R-:W-:-:S13]  /*0830*/  ISETP.NE.AND P0, PT, R0, 0x3, PT ;  /* 0x000000030000780c */ /* 0x010fda0003f05270 */
[----:B------:R-:W-:Y:S05]  /*0840*/  @P0 BRA `(.L_x_11) ;  /* 0x00000000002c0947 */ /* 0x000fea0003800000 */
[----:B---3--:R-:W-:Y:S01]  /*0850*/  UMOV UR8, 0x400 ;  /* 0x0000040000087882 */ /* 0x008fe20000000000 */
[----:B------:R-:W-:Y:S01]  /*0860*/  UMOV UR7, 0x20 ;  /* 0x0000002000077882 */ /* 0x000fe20000000000 */
[----:B------:R-:W-:Y:S02]  /*0870*/  ULEA UR8, UR37, UR8, 0x18 ;  /* 0x0000000825087291 */ /* 0x000fe4000f8ec0ff */
[----:B--2---:R-:W-:-:S04]  /*0880*/  UIADD3 UR12, UPT, UPT, -UR7, 0x100000, URZ ;  /* 0x00100000070c7890 */ /* 0x004fc8000fffe1ff */
[----:B------:R-:W-:Y:S02]  /*0890*/  USHF.L.U32 UR13, UR12, 0xb, URZ ;  /* 0x0000000b0c0d7899 */ /* 0x000fe400080006ff */
[----:B------:R-:W-:Y:S01]  /*08a0*/  USHF.L.U32 UR12, UR12, 0x1, URZ ;  /* 0x000000010c0c7899 */ /* 0x000fe200080006ff */
[----:B------:R-:W-:Y:S01]  /*08b0*/  ELECT P0, URZ, PT ;  /* 0x0000000000ff782f */ /* 0x000fe20003800000 */
[----:B------:R-:W2:Y:S10]  /*08c0*/  FENCE.VIEW.ASYNC.S ;  /* 0x00000000000073c6 */ /* 0x000eb40000000000 */
[----:B--2---:R4:W2:Y:S01]  /*08d0*/  SYNCS.EXCH.64 URZ, [UR8+0x80], UR12 ;  /* 0x0000800c08ff75b2 */ /* 0x0048a20008000100 */
[----:B------:R4:W3:Y:S02]  /*08e0*/  SYNCS.EXCH.64 URZ, [UR8+0x88], UR12 ;  /* 0x0000880c08ff75b2 */ /* 0x0008e40008000100 */
[----:B----4-:R-:W-:Y:S01]  /*08f0*/  NOP ;  /* 0x0000000000007918 */ /* 0x010fe20000000000 */
.L_x_11:
[----:B------:R-:W4:Y:S01]  /*0900*/  SHFL.IDX PT, R0, R102, RZ, 0x1f ;  /* 0x00001fff66007589 */ /* 0x000f2200000e0000 */
[----:B------:R-:W-:Y:S01]  /*0910*/  NOP ;  /* 0x0000000000007918 */ /* 0x000fe20000000000 */
[----:B----4-:R-:W-:-:S13]  /*0920*/  ISETP.NE.AND P0, PT, R0, 0x4, PT ;  /* 0x000000040000780c */ /* 0x010fda0003f05270 */
[----:B------:R-:W-:Y:S05]  /*0930*/  @P0 BRA `(.L_x_12) ;  /* 0x0000000000480947 */ /* 0x000fea0003800000 */
[----:B--2---:R-:W-:Y:S01]  /*0940*/  UMOV UR9, 0x1e0 ;  /* 0x000001e000097882 */ /* 0x004fe20000000000 */
[----:B---3--:R-:W-:Y:S01]  /*0950*/  UMOV UR8, 0x400 ;  /* 0x0000040000087882 */ /* 0x008fe20000000000 */
[----:B------:R-:W-:Y:S01]  /*0960*/  USEL UR9, UR9, 0x1a0, UP5 ;  /* 0x000001a009097887 */ /* 0x000fe2000a800000 */
        /* <DEDUP_REMOVED lines=10> */
[----:B--2---:R4:W2:Y:S08]  /*0a10*/  SYNCS.EXCH.64 URZ, [UR8+0x90], UR12 ;  /* 0x0000900c08ff75b2 */ /* 0x0048b00008000100 */
[----:B------:R4:W3:Y:S01]  /*0a20*/  SYNCS.EXCH.64 URZ, [UR8+0xa0], UR14 ;  /* 0x0000a00e08ff75b2 */ /* 0x0008e20008000100 */
[----:B------:R4:W1:Y:S01]  /*0a30*/  SYNCS.EXCH.64 URZ, [UR8+0x98], UR12 ;  /* 0x0000980c08ff75b2 */ /* 0x0008620008000100 */
[----:B------:R4:W1:Y:S02]  /*0a40*/  SYNCS.EXCH.64 URZ, [UR8+0xa8], UR14 ;  /* 0x0000a80e08ff75b2 */ /* 0x0008640008000100 */
[----:B----4-:R-:W-:Y:S01]  /*0a50*/  NOP ;  /* 0x0000000000007918 */ /* 0x010fe20000000000 */
.L_x_12:
[----:B------:R-:W4:Y:S01]  /*0a60*/  SHFL.IDX PT, R0, R102, RZ, 0x1f ;  /* 0x00001fff66007589 */ /* 0x000f2200000e0000 */
[----:B------:R-:W-:Y:S01]  /*0a70*/  NOP ;  /* 0x0000000000007918 */ /* 0x000fe20000000000 */
[----:B----4-:R-:W-:-:S13]  /*0a80*/  ISETP.NE.AND P0, PT, R0, 0x5, PT ;  /* 0x000000050000780c */ /* 0x010fda0003f05270 */
[----:B------:R-:W-:Y:S05]  /*0a90*/  @P0 BRA `(.L_x_13) ;  /* 0x0000000000540947 */ /* 0x000fea0003800000 */
[----:B--2---:R-:W-:Y:S01]  /*0aa0*/  UMOV UR9, 0x400 ;  /* 0x0000040000097882 */ /* 0x004fe20000000000 */
        /* <DEDUP_REMOVED lines=14> */
[----:B------:R4:W1:Y:S01]  /*0b90*/  SYNCS.EXCH.64 URZ, [UR9+0xd8], UR14 ;  /* 0x0000d80e09ff75b2 */ /* 0x0008620008000100 */
[----:B------:R4:W1:Y:S01]  /*0ba0*/  SYNCS.EXCH.64 URZ, [UR9+0xc0], UR12 ;  /* 0x0000c00c09ff75b2 */ /* 0x0008620008000100 */
[----:B------:R4:W1:Y:S01]  /*0bb0*/  SYNCS.EXCH.64 URZ, [UR9+0xe0], UR14 ;  /* 0x0000e00e09ff75b2 */ /* 0x0008620008000100 */
[----:B------:R4:W1:Y:S01]  /*0bc0*/  SYNCS.EXCH.64 URZ, [UR9+0xc8], UR12 ;  /* 0x0000c80c09ff75b2 */ /* 0x0008620008000100 */
[----:B------:R4:W1:Y:S02]  /*0bd0*/  SYNCS.EXCH.64 URZ, [UR9+0xe8], UR14 ;  /* 0x0000e80e09ff75b2 */ /* 0x0008640008000100 */
[----:B----4-:R-:W-:Y:S01]  /*0be0*/  NOP ;  /* 0x0000000000007918 */ /* 0x010fe20000000000 */
.L_x_13:
[----:B------:R-:W4:Y:S01]  /*0bf0*/  SHFL.IDX PT, R0, R102, RZ, 0x1f ;  /* 0x00001fff66007589 */ /* 0x000f2200000e0000 */
[----:B------:R-:W-:Y:S01]  /*0c00*/  ISETP.NE.OR P1, PT, RZ, UR10, !P1 ;  /* 0x0000000aff007c0c */ /* 0x000fe2000cf25670 */
        /* <DEDUP_REMOVED lines=12> */
[----:B------:R4:W3:Y:S01]  /*0cd0*/  SYNCS.EXCH.64 URZ, [UR8+0x100], UR12 ;  /* 0x0001000c08ff75b2 */ /* 0x0008e20008000100 */
[----:B------:R4:W1:Y:S01]  /*0ce0*/  SYNCS.EXCH.64 URZ, [UR8+0xf8], UR12 ;  /* 0x0000f80c08ff75b2 */ /* 0x0008620008000100 */
[----:B------:R4:W1:Y:S02]  /*0cf0*/  SYNCS.EXCH.64 URZ, [UR8+0x108], UR12 ;  /* 0x0001080c08ff75b2 */ /* 0x0008640008000100 */
[----:B----4-:R-:W-:Y:S01]  /*0d00*/  NOP ;  /* 0x0000000000007918 */ /* 0x010fe20000000000 */
.L_x_14:
[----:B------:R-:W-:Y:S01]  /*0d10*/  VOTEU.ALL UP1, P1 ;  /* 0x0000000000ff7886 */ /* 0x000fe20000820000 */
[----:B---3--:R-:W3:Y:S01]  /*0d20*/  LDCU UR8, c[0x0][0x36c] ;  /* 0x00006d80ff0877ac */ /* 0x008ee20008000800 */
[----:B------:R-:W-:Y:S01]  /*0d30*/  NOP ;  /* 0x0000000000007918 */ /* 0x000fe20000000000 */
[----:B------:R-:W-:Y:S01]  /*0d40*/  LOP3.LUT R10, R109, 0x1f, RZ, 0xc0, !PT ;  /* 0x0000001f6d0a7812 */ /* 0x000fe200078ec0ff */
[----:B--2---:R-:W-:Y:S01]  /*0d50*/  UMOV UR12, 0x20 ;  /* 0x00000020000c7882 */ /* 0x004fe20000000000 */
[----:B------:R-:W-:Y:S01]  /*0d60*/  @!UP1 UMOV UR7, 0x400 ;  /* 0x0000040000079882 */ /* 0x000fe20000000000 */
[----:B------:R-:W-:-:S04]  /*0d70*/  @!UP1 UIADD3 UR12, UPT, UPT, -UR12, 0x100000, URZ ;  /* 0x001000000c0c9890 */ /* 0x000fc8000fffe1ff */
[----:B------:R-:W-:Y:S02]  /*0d80*/  @!UP1 USHF.L.U32 UR13, UR12, 0xb, URZ ;  /* 0x0000000b0c0d9899 */ /* 0x000fe400080006ff */
[----:B------:R-:W-:Y:S02]  /*0d90*/  @!UP1 USHF.L.U32 UR12, UR12, 0x1, URZ ;  /* 0x000000010c0c9899 */ /* 0x000fe400080006ff */
[----:B------:R-:W-:Y:S01]  /*0da0*/  @!UP1 ULEA UR7, UR37, UR7, 0x18 ;  /* 0x0000000725079291 */ /* 0x000fe2000f8ec0ff */
[----:B------:R-:W-:Y:S01]  /*0db0*/  VOTEU.ALL UP1, P1 ;  /* 0x0000000000ff7886 */ /* 0x000fe20000820000 */
[----:B------:R-:W-:Y:S01]  /*0dc0*/  UISETP.NE.AND UP4, UPT, UR10, URZ, UPT ;  /* 0x000000ff0a00728c */ /* 0x000fe2000bf85270 */
[----:B------:R-:W2:Y:S09]  /*0dd0*/  FENCE.VIEW.ASYNC.S ;  /* 0x00000000000073c6 */ /* 0x000eb20000000000 */
[----:B--2---:R2:W4:Y:S01]  /*0de0*/  @!UP1 SYNCS.EXCH.64 URZ, [UR7+0x110], UR12 ;  /* 0x0001100c07ff95b2 */ /* 0x0045220008000100 */
[----:B---3--:R-:W-:-:S09]  /*0df0*/  UISETP.EQ.U32.AND UP1, UPT, UR8, 0x1, UPT ;  /* 0x000000010800788c */ /* 0x008fd2000bf22070 */
[----:B------:R-:W-:Y:S05]  /*0e00*/  BRA.U !UP1, `(.L_x_15) ;  /* 0x0000000109087547 */ /* 0x000fea000b800000 */
[----:B-1--4-:R-:W-:Y:S01]  /*0e10*/  UCGABAR_ARV ;  /* 0x00000000000079c7 */ /* 0x012fe20008000000 */
[----:B------:R-:W-:Y:S05]  /*0e20*/  BRA `(.L_x_16) ;  /* 0x0000000000047947 */ /* 0x000fea0003800000 */
.L_x_15:
[----:B-1--4-:R-:W-:Y:S01]  /*0e30*/  NOP ;  /* 0x0000000000007918 */ /* 0x012fe20000000000 */
.L_x_16:
[----:B------:R-:W1:Y:S01]  /*0e40*/  S2R R15, SR_CTAID.Y ;  /* 0x00000000000f7919 */ /* 0x000e620000002600 */
[----:B------:R-:W-:-:S05]  /*0e50*/  CS2R.32 R95, SR_CgaSize ;  /* 0x00000000005f7805 */ /* 0x000fca0000008a00 */
[----:B------:R-:W-:-:S05]  /*0e60*/  IMAD R95, R95, -0xa0, RZ ;  /* 0xffffff605f5f7824 */ /* 0x000fca00078e02ff */
[----:B--2---:R-:W-:-:S14]  /*0e70*/  R2UR UR7, R95 ;  /* 0x000000005f0772ca */ /* 0x004fdc00000e0000 */
[----:B------:R-:W2:Y:S01]  /*0e80*/  LDCU UR7, c[0x0][UR7+0x2b4] ;  /* 0x00005680070777ac */ /* 0x000ea20008000800 */
[----:B------:R-:W-:-:S05]  /*0e90*/  CS2R.32 R0, SR_CgaSize ;  /* 0x0000000000007805 */ /* 0x000fca0000008a00 */
[----:B------:R-:W-:-:S06]  /*0ea0*/  IMAD R0, R0, -0xa0, RZ ;  /* 0xffffff6000007824 */ /* 0x000fcc00078e02ff */
[----:B------:R-:W3:Y:S01]  /*0eb0*/  LDC R0, c[0x0][R0+0x2a4] ;  /* 0x0000a90000007b82 */ /* 0x000ee20000000800 */
[----:B------:R-:W-:Y:S01]  /*0ec0*/  PRMT R8, RZ, 0x7610, R8 ;  /* 0x00007610ff087816 */ /* 0x000fe20000000008 */
[----:B------:R-:W4:Y:S01]  /*0ed0*/  S2R R9, SR_CTAID.X ;  /* 0x0000000000097919 */ /* 0x000f220000002500 */
[----:B------:R-:W-:-:S05]  /*0ee0*/  CS2R.32 R95, SR_CgaSize ;  /* 0x00000000005f7805 */ /* 0x000fca0000008a00 */
[----:B------:R-:W-:-:S05]  /*0ef0*/  IMAD R95, R95, -0xa0, RZ ;  /* 0xffffff605f5f7824 */ /* 0x000fca00078e02ff */
[----:B------:R-:W-:-:S14]  /*0f00*/  R2UR UR8, R95 ;  /* 0x000000005f0872ca */ /* 0x000fdc00000e0000 */
[----:B------:R-:W3:Y:S01]  /*0f10*/  LDCU UR8, c[0x0][UR8+0x2b0] ;  /* 0x00005600080877ac */ /* 0x000ee20008000800 */
[----:B------:R-:W-:Y:S01]  /*0f20*/  UISETP.NE.AND UP2, UPT, UR10, 0x2, UPT ;  /* 0x000000020a00788c */ /* 0x000fe2000bf45270 */
[----:B------:R-:W2:Y:S01]  /*0f30*/  LDC R11, c[0x0][0xb24] ;  /* 0x0002c900ff0b7b82 */ /* 0x000ea20000000800 */
[----:B------:R-:W-:-:S05]  /*0f40*/  CS2R.32 R2, SR_CgaSize ;  /* 0x0000000000027805 */ /* 0x000fca0000008a00 */
[----:B------:R-:W-:-:S06]  /*0f50*/  IMAD R2, R2, -0xa0, RZ ;  /* 0xffffff6002027824 */ /* 0x000fcc00078e02ff */
[----:B------:R-:W3:Y:S08]  /*0f60*/  LDC R2, c[0x0][R2+0x2a0] ;  /* 0x0000a80002027b82 */ /* 0x000ef00000000800 */
[----:B------:R-:W3:Y:S01]  /*0f70*/  LDC R40, c[0x0][0xb24] ;  /* 0x0002c900ff287b82 */ /* 0x000ee20000000800 */
[----:B-1----:R-:W-:-:S07]  /*0f80*/  I2FP.F32.U32 R94, R15 ;  /* 0x0000000f005e7245 */ /* 0x002fce0000201000 */
[----:B------:R-:W1:Y:S01]  /*0f90*/  S2UR UR36, SR_CTAID.Z ;  /* 0x00000000002479c3 */ /* 0x000e620000002700 */
[----:B--2---:R-:W-:Y:S01]  /*0fa0*/  ISETP.GE.AND P0, PT, R11, 0x1, PT ;  /* 0x000000010b00780c */ /* 0x004fe20003f06270 */
[----:B----4-:R-:W-:Y:S01]  /*0fb0*/  IMAD.MOV.U32 R14, RZ, RZ, R9 ;  /* 0x000000ffff0e7224 */ /* 0x010fe200078e0009 */
[----:B------:R-:W-:Y:S01]  /*0fc0*/  I2FP.F32.U32 R95, R9 ;  /* 0x00000009005f7245 */ /* 0x000fe20000201000 */
[----:B------:R-:W-:Y:S01]  /*0fd0*/  FMUL R94, R94, UR7 ;  /* 0x000000075e5e7c20 */ /* 0x000fe20008400000 */
[----:B------:R-:W2:Y:S03]  /*0fe0*/  LDCU UR7, c[0x0][0xb30] ;  /* 0x00016600ff0777ac */ /* 0x000ea60008000800 */
[----:B---3--:R-:W-:Y:S02]  /*0ff0*/  FMUL R95, R95, UR8 ;  /* 0x000000085f5f7c20 */ /* 0x008fe40008400000 */
[----:B------:R-:W3:Y:S08]  /*1000*/  F2I.U32.TRUNC.NTZ R94, R94 ;  /* 0x0000005e005e7305 */ /* 0x000ef0000020f000 */
[----:B------:R-:W4:Y:S01]  /*1010*/  F2I.U32.TRUNC.NTZ R95, R95 ;  /* 0x0000005f005f7305 */ /* 0x000f22000020f000 */
[----:B--2---:R-:W-:Y:S01]  /*1020*/  UISETP.NE.AND UP3, UPT, UR7, 0x1, UPT ;  /* 0x000000010700788c */ /* 0x004fe2000bf65270 */
[----:B---3--:R-:W-:-:S05]  /*1030*/  IADD3 R94, PT, PT, -R94, RZ, RZ ;  /* 0x000000ff5e5e7210 */ /* 0x008fca0007ffe1ff */
[----:B------:R-:W-:Y:S01]  /*1040*/  IMAD R94, R0, R94, R15 ;  /* 0x0000005e005e7224 */ /* 0x000fe200078e020f */
[----:B------:R-:W-:Y:S01]  /*1050*/  PRMT R0, RZ, 0x7610, R0 ;  /* 0x00007610ff007816 */ /* 0x000fe20000000000 */
[----:B----4-:R-:W-:-:S04]  /*1060*/  IMAD.MOV R95, RZ, RZ, -R95 ;  /* 0x000000ffff5f7224 */ /* 0x010fc800078e0a5f */
[----:B------:R-:W-:Y:S01]  /*1070*/  IMAD R95, R2, R95, R9 ;  /* 0x0000005f025f7224 */ /* 0x000fe200078e0209 */
[----:B-1----:R-:W-:Y:S06]  /*1080*/  BRA.U UP4, `(.L_x_17) ;  /* 0x0000000104247547 */ /* 0x002fec000b800000 */
[----:B------:R-:W-:Y:S01]  /*1090*/  ISETP.NE.AND P1, PT, R94, RZ, PT ;  /* 0x000000ff5e00720c */ /* 0x000fe20003f25270 */
[----:B------:R-:W-:Y:S01]  /*10a0*/  IMAD.MOV.U32 R0, RZ, RZ, 0x3 ;  /* 0x00000003ff007424 */ /* 0x000fe200078e00ff */
[C---:B------:R-:W-:Y:S02]  /*10b0*/  LOP3.LUT R2, R95.reuse, 0xfffffffe, RZ, 0xc0, !PT ;  /* 0xfffffffe5f027812 */ /* 0x040fe400078ec0ff */
[----:B------:R-:W-:Y:S02]  /*10c0*/  ISETP.LT.U32.OR P1, PT, R95, 0x2, !P1 ;  /* 0x000000025f00780c */ /* 0x000fe40004f21470 */
[----:B------:R-:W-:Y:S02]  /*10d0*/  SHF.L.U32 R0, R0, R2, RZ ;  /* 0x0000000200007219 */ /* 0x000fe400000006ff */
[----:B------:R-:W-:Y:S02]  /*10e0*/  SEL R4, RZ, 0x1, !P1 ;  /* 0x00000001ff047807 */ /* 0x000fe40004800000 */
[----:B------:R-:W-:-:S05]  /*10f0*/  SEL R3, RZ, 0x2, !P1 ;  /* 0x00000002ff037807 */ /* 0x000fca0004800000 */
[----:B------:R-:W-:-:S05]  /*1100*/  IMAD.IADD R3, R4, 0x1, R3 ;  /* 0x0000000104037824 */ /* 0x000fca00078e0203 */
[----:B------:R-:W-:Y:S02]  /*1110*/  PRMT R8, R3, 0x7610, R8 ;  /* 0x0000761003087816 */ /* 0x000fe40000000008 */
.L_x_17:
[----:B------:R-:W-:Y:S05]  /*1120*/  @!P0 BRA `(.L_x_18) ;  /* 0x0000000000b88947 */ /* 0x000fea0003800000 */
[----:B------:R-:W1:Y:S01]  /*1130*/  LDC.64 R4, c[0x0][0xb18] ;  /* 0x0002c600ff047b82 */ /* 0x000e620000000a00 */
[----:B------:R-:W-:-:S07]  /*1140*/  ISETP.NE.AND P0, PT, R11, 0x1, PT ;  /* 0x000000010b00780c */ /* 0x000fce0003f05270 */
[----:B------:R-:W2:Y:S08]  /*1150*/  LDC R14, c[0x0][0xb0c] ;  /* 0x0002c300ff0e7b82 */ /* 0x000eb00000000800 */
[----:B------:R-:W3:Y:S08]  /*1160*/  LDC R16, c[0x0][0x370] ;  /* 0x0000dc00ff107b82 */ /* 0x000ef00000000800 */
[----:B------:R-:W4:Y:S01]  /*1170*/  LDC R13, c[0x0][0x374] ;  /* 0x0000dd00ff0d7b82 */ /* 0x000f220000000800 */
[----:B-1----:R-:W-:-:S07]  /*1180*/  ISETP.NE.AND P1, PT, R4, 0x1, PT ;  /* 0x000000010400780c */ /* 0x002fce0003f25270 */
[----:B------:R-:W3:Y:S01]  /*1190*/  LDC.64 R6, c[0x0][0xb10] ;  /* 0x0002c400ff067b82 */ /* 0x000ee20000000a00 */
[----:B--2---:R-:W-:-:S07]  /*11a0*/  ISETP.NE.AND P2, PT, R14, 0x1, PT ;  /* 0x000000010e00780c */ /* 0x004fce0003f45270 */
[----:B------:R-:W1:Y:S08]  /*11b0*/  LDC R12, c[0x0][0xb20] ;  /* 0x0002c800ff0c7b82 */ /* 0x000e700000000800 */
[----:B------:R-:W2:Y:S01]  /*11c0*/  LDC.64 R2, c[0x0][0xb28] ;  /* 0x0002ca00ff027b82 */ /* 0x000ea20000000a00 */
[----:B----4-:R-:W-:-:S04]  /*11d0*/  IMAD.HI.U32 R17, R13, R5, RZ ;  /* 0x000000050d117227 */ /* 0x010fc800078e00ff */
[----:B------:R-:W-:-:S04]  /*11e0*/  IMAD.HI.U32 R5, R15, R5, RZ ;  /* 0x000000050f057227 */ /* 0x000fc800078e00ff */
[----:B---3--:R-:W-:-:S05]  /*11f0*/  IMAD.HI.U32 R18, R16, R6, RZ ;  /* 0x0000000610127227 */ /* 0x008fca00078e00ff */
[-C--:B------:R-:W-:Y:S01]  /*1200*/  @P2 SHF.R.U32.HI R16, RZ, R7.reuse, R18 ;  /* 0x00000007ff102219 */ /* 0x080fe20000011612 */
[----:B------:R-:W-:Y:S01]  /*1210*/  IMAD.HI.U32 R18, R9, R6, RZ ;  /* 0x0000000609127227 */ /* 0x000fe200078e00ff */
[-C--:B-1----:R-:W-:Y:S02]  /*1220*/  @P1 SHF.R.U32.HI R13, RZ, R12.reuse, R17 ;  /* 0x0000000cff0d1219 */ /* 0x082fe40000011611 */
[----:B------:R-:W-:Y:S02]  /*1230*/  SHF.R.U32.HI R5, RZ, R12, R5 ;  /* 0x0000000cff057219 */ /* 0x000fe40000011605 */
[----:B------:R-:W-:Y:S02]  /*1240*/  SHF.R.U32.HI R18, RZ, R7, R18 ;  /* 0x00000007ff127219 */ /* 0x000fe40000011612 */
[----:B------:R-:W-:Y:S01]  /*1250*/  SEL R5, R15, R5, !P1 ;  /* 0x000000050f057207 */ /* 0x000fe20004800000 */
[----:B--2---:R-:W-:Y:S01]  /*1260*/  IMAD.HI.U32 R17, R13, R2, RZ ;  /* 0x000000020d117227 */ /* 0x004fe200078e00ff */
[----:B------:R-:W-:-:S03]  /*1270*/  SEL R18, R9, R18, !P2 ;  /* 0x0000001209127207 */ /* 0x000fc60005000000 */
[----:B------:R-:W-:Y:S01]  /*1280*/  IMAD.HI.U32 R6, R16, R2, RZ ;  /* 0x0000000210067227 */ /* 0x000fe200078e00ff */
[----:B------:R-:W-:-:S04]  /*1290*/  @P0 SHF.R.U32.HI R13, RZ, R3, R17 ;  /* 0x00000003ff0d0219 */ /* 0x000fc80000011611 */
[----:B------:R-:W-:Y:S01]  /*12a0*/  @P0 SHF.R.U32.HI R16, RZ, R3, R6 ;  /* 0x00000003ff100219 */ /* 0x000fe20000011606 */
[----:B------:R-:W-:-:S04]  /*12b0*/  IMAD R13, R13, R11, RZ ;  /* 0x0000000b0d0d7224 */ /* 0x000fc800078e02ff */
[----:B------:R-:W-:Y:S01]  /*12c0*/  IMAD R6, R16, R11, RZ ;  /* 0x0000000b10067224 */ /* 0x000fe200078e02ff */
[----:B------:R-:W-:-:S04]  /*12d0*/  ISETP.GE.AND P1, PT, R5, R13, PT ;  /* 0x0000000d0500720c */ /* 0x000fc80003f26270 */
[----:B------:R-:W-:Y:S01]  /*12e0*/  ISETP.GE.OR P1, PT, R18, R6, P1 ;  /* 0x000000061200720c */ /* 0x000fe20000f26670 */
[----:B------:R-:W-:-:S05]  /*12f0*/  IMAD.HI.U32 R6, R5, R2, RZ ;  /* 0x0000000205067227 */ /* 0x000fca00078e00ff */
[----:B------:R-:W-:-:S04]  /*1300*/  SHF.R.U32.HI R6, RZ, R3, R6 ;  /* 0x00000003ff067219 */ /* 0x000fc80000011606 */
[----:B------:R-:W-:-:S03]  /*1310*/  SEL R6, R5, R6, !P0 ;  /* 0x0000000605067207 */ /* 0x000fc60004000000 */
[----:B------:R-:W-:Y:S01]  /*1320*/  @!P1 IMAD.HI.U32 R7, R18, R2, RZ ;  /* 0x0000000212079227 */ /* 0x000fe200078e00ff */
[----:B------:R-:W-:-:S04]  /*1330*/  IADD3 R2, PT, PT, -R6, RZ, RZ ;  /* 0x000000ff06027210 */ /* 0x000fc80007ffe1ff */
[----:B------:R-:W-:Y:S01]  /*1340*/  @!P1 SHF.R.U32.HI R3, RZ, R3, R7 ;  /* 0x00000003ff039219 */ /* 0x000fe20000011607 */
[----:B------:R-:W-:Y:S01]  /*1350*/  IMAD R2, R11, R2, R5 ;  /* 0x000000020b027224 */ /* 0x000fe200078e0205 */
[----:B------:R-:W-:Y:S02]  /*1360*/  IADD3 R7, PT, PT, -R5, RZ, RZ ;  /* 0x000000ff05077210 */ /* 0x000fe40007ffe1ff */
[----:B------:R-:W-:-:S03]  /*1370*/  @!P1 SEL R3, R18, R3, !P0 ;  /* 0x0000000312039207 */ /* 0x000fc60004000000 */
[----:B------:R-:W-:Y:S02]  /*1380*/  IMAD R7, R4, R7, R15 ;  /* 0x0000000704077224 */ /* 0x000fe400078e020f */
[--C-:B------:R-:W-:Y:S02]  /*1390*/  @!P1 IMAD.IADD R6, R6, 0x1, -R3.reuse ;  /* 0x0000000106069824 */ /* 0x100fe400078e0a03 */
[----:B------:R-:W-:Y:S01]  /*13a0*/  @!P1 IMAD R3, R2, R16, R3 ;  /* 0x0000001002039224 */ /* 0x000fe200078e0203 */
[----:B------:R-:W-:Y:S01]  /*13b0*/  IADD3 R2, PT, PT, -R18, RZ, RZ ;  /* 0x000000ff12027210 */ /* 0x000fe20007ffe1ff */
[----:B------:R-:W-:Y:S02]  /*13c0*/  @!P1 IMAD R5, R6, R11, R18 ;  /* 0x0000000b06059224 */ /* 0x000fe400078e0212 */
[----:B------:R-:W-:Y:S02]  /*13d0*/  @!P1 IMAD.MOV.U32 R18, RZ, RZ, R3 ;  /* 0x000000ffff129224 */ /* 0x000fe400078e0003 */
[----:B------:R-:W-:-:S02]  /*13e0*/  IMAD R2, R14, R2, R9 ;  /* 0x000000020e027224 */ /* 0x000fc400078e0209 */
[----:B------:R-:W-:Y:S02]  /*13f0*/  IMAD R15, R5, R4, R7 ;  /* 0x00000004050f7224 */ /* 0x000fe400078e0207 */
[----:B------:R-:W-:Y:S02]  /*1400*/  IMAD R14, R18, R14, R2 ;  /* 0x0000000e120e7224 */ /* 0x000fe400078e0202 */
.L_x_18:
[----:B------:R-:W-:Y:S05]  /*1410*/  BRA.U UP3, `(.L_x_19) ;  /* 0x0000000103407547 */ /* 0x000fea000b800000 */
[----:B------:R-:W1:Y:S08]  /*1420*/  LDC.64 R4, c[0x0][0xb10] ;  /* 0x0002c400ff047b82 */ /* 0x000e700000000a00 */
[----:B------:R-:W2:Y:S08]  /*1430*/  LDC.64 R2, c[0x0][0xb18] ;  /* 0x0002c600ff027b82 */ /* 0x000eb00000000a00 */
[----:B------:R-:W3:Y:S08]  /*1440*/  LDC R6, c[0x0][0xb20] ;  /* 0x0002c800ff067b82 */ /* 0x000ef00000000800 */
[----:B------:R-:W4:Y:S01]  /*1450*/  LDC R7, c[0x0][0xb0c] ;  /* 0x0002c300ff077b82 */ /* 0x000f220000000800 */
[----:B-1----:R-:W-:-:S05]  /*1460*/  IMAD.HI.U32 R4, R14, R4, RZ ;  /* 0x000000040e047227 */ /* 0x002fca00078e00ff */
[----:B------:R-:W-:Y:S01]  /*1470*/  SHF.R.U32.HI R4, RZ, R5, R4 ;  /* 0x00000005ff047219 */ /* 0x000fe20000011604 */
[----:B--2---:R-:W-:Y:S01]  /*1480*/  IMAD.HI.U32 R3, R15, R3, RZ ;  /* 0x000000030f037227 */ /* 0x004fe200078e00ff */
[----:B------:R-:W-:-:S04]  /*1490*/  ISETP.NE.AND P0, PT, R2, 0x1, PT ;  /* 0x000000010200780c */ /* 0x000fc80003f05270 */
[----:B---3--:R-:W-:-:S04]  /*14a0*/  SHF.R.U32.HI R3, RZ, R6, R3 ;  /* 0x00000006ff037219 */ /* 0x008fc80000011603 */
[----:B------:R-:W-:Y:S02]  /*14b0*/  SEL R3, R15, R3, !P0 ;  /* 0x000000030f037207 */ /* 0x000fe40004000000 */
[----:B----4-:R-:W-:-:S04]  /*14c0*/  ISETP.NE.AND P1, PT, R7, 0x1, PT ;  /* 0x000000010700780c */ /* 0x010fc80003f25270 */
[----:B------:R-:W-:-:S05]  /*14d0*/  SEL R5, R14, R4, !P1 ;  /* 0x000000040e057207 */ /* 0x000fca0004800000 */
[----:B------:R-:W-:Y:S02]  /*14e0*/  IMAD.IADD R4, R3, 0x1, -R5 ;  /* 0x0000000103047824 */ /* 0x000fe400078e0a05 */
[----:B------:R-:W-:Y:S02]  /*14f0*/  IMAD.IADD R3, R5, 0x1, -R3 ;  /* 0x0000000105037824 */ /* 0x000fe400078e0a03 */
[----:B------:R-:W-:Y:S02]  /*1500*/  IMAD R14, R4, R7, R14 ;  /* 0x00000007040e7224 */ /* 0x000fe400078e020e */
[----:B------:R-:W-:Y:S02]  /*1510*/  IMAD R15, R3, R2, R15 ;  /* 0x00000002030f7224 */ /* 0x000fe400078e020f */
.L_x_19:
[----:B------:R-:W-:Y:S05]  /*1520*/  BRA.U !UP1, `(.L_x_20) ;  /* 0x00000001090c7547 */ /* 0x000fea000b800000 */
[----:B------:R-:W-:Y:S01]  /*1530*/  UCGABAR_WAIT ;  /* 0x0000000000007dc7 */ /* 0x000fe20008000000 */
[----:B------:R-:W-:Y:S01]  /*1540*/  CCTL.IVALL ;  /* 0x00000000ff00798f */ /* 0x000fe20002000000 */
[----:B------:R-:W-:Y:S05]  /*1550*/  BRA `(.L_x_21) ;  /* 0x0000000000047947 */ /* 0x000fea0003800000 */
.L_x_20:
[----:B------:R-:W-:Y:S06]  /*1560*/  BAR.SYNC.DEFER_BLOCKING 0x0 ;  /* 0x0000000000007b1d */ /* 0x000fec0000010000 */
.L_x_21:
[----:B------:R-:W-:Y:S05]  /*1570*/  BRA.U UP2, `(.L_x_22) ;  /* 0x0000001102b47547 */ /* 0x000fea000b800000 */
[----:B------:R-:W1:Y:S01]  /*1580*/  LDCU UR4, c[0x0][0x38c] ;  /* 0x00007180ff0477ac */ /* 0x000e620008000800 */
[----:B------:R-:W2:Y:S01]  /*1590*/  LDC R8, c[0x0][0x370] ;  /* 0x0000dc00ff087b82 */ /* 0x000ea20000000800 */
[C---:B------:R-:W-:Y:S01]  /*15a0*/  IMAD.SHL.U32 R19, R9.reuse, 0x80, RZ ;  /* 0x0000008009137824 */ /* 0x040fe200078e00ff */
[----:B------:R-:W-:Y:S01]  /*15b0*/  PLOP3.LUT P1, PT, PT, PT, UP5, 0x80, 0x8 ;  /* 0x000000000008781c */ /* 0x000fe20003f2f058 */
[----:B------:R-:W-:Y:S01]  /*15c0*/  UISETP.NE.AND UP1, UPT, UR10, URZ, UPT ;  /* 0x000000ff0a00728c */ /* 0x000fe2000bf25270 */
[----:B------:R-:W-:Y:S01]  /*15d0*/  ISETP.NE.AND P4, PT, R10, RZ, P5 ;  /* 0x000000ff0a00720c */ /* 0x000fe20002f85270 */
[----:B------:R-:W-:Y:S01]  /*15e0*/  IMAD.SHL.U32 R18, R9, 0x40, RZ ;  /* 0x0000004009127824 */ /* 0x000fe200078e00ff */
[----:B------:R-:W-:Y:S01]  /*15f0*/  PLOP3.LUT P1, PT, P1, PT, PT, 0x8, 0x80 ;  /* 0x000000000080781c */ /* 0x000fe20000f2e170 */
[----:B------:R-:W-:Y:S01]  /*1600*/  IMAD.MOV.U32 R17, RZ, RZ, 0x1 ;  /* 0x00000001ff117424 */ /* 0x000fe200078e00ff */
[----:B------:R-:W3:Y:S01]  /*1610*/  LDC R0, c[0x0][0x374] ;  /* 0x0000dd00ff007b82 */ /* 0x000ee20000000800 */
[----:B------:R-:W-:Y:S01]  /*1620*/  IMAD.MOV.U32 R16, RZ, RZ, RZ ;  /* 0x000000ffff107224 */ /* 0x000fe200078e00ff */
[----:B------:R-:W-:Y:S01]  /*1630*/  CS2R R12, SRZ ;  /* 0x00000000000c7805 */ /* 0x000fe2000001ff00 */
[----:B------:R-:W-:Y:S01]  /*1640*/  IMAD.MOV.U32 R11, RZ, RZ, 0x1 ;  /* 0x00000001ff0b7424 */ /* 0x000fe200078e00ff */
[----:B------:R-:W-:Y:S01]  /*1650*/  LOP3.LUT R19, R19, 0x80, RZ, 0xc0, !PT ;  /* 0x0000008013137812 */ /* 0x000fe200078ec0ff */
[----:B------:R-:W4:Y:S01]  /*1660*/  LDCU.64 UR14, c[0x0][0x348] ;  /* 0x00006900ff0e77ac */ /* 0x000f220008000a00 */
[----:B-1----:R-:W-:-:S02]  /*1670*/  UIADD3 UR5, UPT, UPT, UR4, 0x7f, URZ ;  /* 0x0000007f04057890 */ /* 0x002fc4000fffe0ff */
[----:B------:R-:W-:Y:S02]  /*1680*/  USEL UR22, UR6, 0x2, UP1 ;  /* 0x0000000206167887 */ /* 0x000fe40008800000 */
[----:B------:R-:W-:Y:S01]  /*1690*/  USHF.R.S32.HI UR7, URZ, 0x1f, UR5 ;  /* 0x0000001fff077899 */ /* 0x000fe20008011405 */
[----:B------:R-:W-:-:S03]  /*16a0*/  UMOV UR23, URZ ;  /* 0x000000ff00177c82 */ /* 0x000fc60008000000 */
[----:B------:R-:W-:Y:S02]  /*16b0*/  ULEA.HI UR7, UR7, UR5, URZ, 0x7 ;  /* 0x0000000507077291 */ /* 0x000fe4000f8f38ff */
[----:B------:R-:W-:Y:S02]  /*16c0*/  UIADD3 UR5, UPT, UPT, UR4, -0x1, URZ ;  /* 0xffffffff04057890 */ /* 0x000fe4000fffe0ff */
[----:B------:R-:W-:Y:S02]  /*16d0*/  USHF.R.S32.HI UR7, URZ, 0x7, UR7 ;  /* 0x00000007ff077899 */ /* 0x000fe40008011407 */
[----:B------:R-:W-:Y:S02]  /*16e0*/  UISETP.GE.U32.AND UP2, UPT, UR5, -0xff, UPT ;  /* 0xffffff010500788c */ /* 0x000fe4000bf46070 */
[----:B------:R-:W-:Y:S02]  /*16f0*/  UISETP.LT.U32.AND UP0, UPT, UR7, 0x4, UPT ;  /* 0x000000040700788c */ /* 0x000fe4000bf01070 */
[----:B------:R-:W-:-:S02]  /*1700*/  UIADD3 UR4, UPT, UPT, UR4, 0xfe, URZ ;  /* 0x000000fe04047890 */ /* 0x000fc4000fffe0ff */
[----:B------:R-:W-:-:S04]  /*1710*/  USEL UR5, UR7, 0x4, UP0 ;  /* 0x0000000407057887 */ /* 0x000fc80008000000 */
[----:B------:R-:W-:Y:S02]  /*1720*/  UIADD3 UR21, UPT, UPT, UR5, -0x1, URZ ;  /* 0xffffffff05157890 */ /* 0x000fe4000fffe0ff */
[----:B------:R-:W-:Y:S02]  /*1730*/  @UP2 UIADD3 UR21, UPT, UPT, UR5, URZ, URZ ;  /* 0x000000ff05152290 */ /* 0x000fe4000fffe0ff */
[----:B------:R-:W-:Y:S02]  /*1740*/  UIADD3 UR24, UPT, UPT, UR7, -UR5, URZ ;  /* 0x8000000507187290 */ /* 0x000fe4000fffe0ff */
[----:B------:R-:W-:Y:S02]  /*1750*/  UIADD3 UR13, UPT, UPT, UR21, 0x1, URZ ;  /* 0x00000001150d7890 */ /* 0x000fe4000fffe0ff */
[----:B--2-4-:R-:W-:-:S12]  /*1760*/  UIADD3 UR21, UPT, UPT, -UR21, URZ, URZ ;  /* 0x000000ff15157290 */ /* 0x014fd8000fffe1ff */
.L_x_42:
[----:B------:R-:W-:Y:S01]  /*1770*/  UISETP.NE.AND UP0, UPT, UR37, URZ, UPT ;  /* 0x000000ff2500728c */ /* 0x000fe2000bf05270 */
[----:B------:R-:W1:Y:S08]  /*1780*/  S2UR UR37, SR_CgaCtaId ;  /* 0x00000000002579c3 */ /* 0x000e700000008800 */
[----:B------:R-:W-:Y:S05]  /*1790*/  BRA.U UP0, `(.L_x_23) ;  /* 0x0000000100347547 */ /* 0x000fea000b800000 */
[----:B------:R-:W2:Y:S01]  /*17a0*/  S2R R2, SR_CgaCtaId ;  /* 0x0000000000027919 */ /* 0x000ea20000008800 */
[----:B------:R-:W-:-:S04]  /*17b0*/  MOV R3, 0x400 ;  /* 0x0000040000037802 */ /* 0x000fc80000000f00 */
[----:B--2---:R-:W-:Y:S02]  /*17c0*/  LEA R2, R2, R3, 0x18 ;  /* 0x0000000302027211 */ /* 0x004fe400078ec0ff */
[----:B------:R-:W-:-:S03]  /*17d0*/  SHF.L.U32 R3, R11, 0x1f, RZ ;  /* 0x0000001f0b037819 */ /* 0x000fc600000006ff */
[----:B------:R-:W-:-:S04]  /*17e0*/  IMAD R2, R12, 0x8, R2 ;  /* 0x000000080c027824 */ /* 0x000fc800078e0202 */
[----:B------:R-:W2:Y:S02]  /*17f0*/  SYNCS.PHASECHK.TRANS64.TRYWAIT P0, [R2+URZ+0x100], R3 ;  /* 0x00010003020075a7 */ /* 0x000ea400080011ff */
[----:B--2---:R-:W-:Y:S05]  /*1800*/  @!P0 BRA `(.L_x_24) ;  /* 0x0000008000748947 */ /* 0x004fea0003800000 */
.L_x_143:
[----:B------:R-:W-:Y:S01]  /*1810*/  VIADD R12, R12, 0x1 ;  /* 0x000000010c0c7836 */ /* 0x000fe20000000000 */
[----:B------:R2:W-:Y:S04]  /*1820*/  SYNCS.ARRIVE.TRANS64.A1T0 RZ, [R2+URZ+0xf0], RZ ;  /* 0x0000f0ff02ff79a7 */ /* 0x0005e800081000ff */
[----:B------:R-:W-:-:S04]  /*1830*/  ISETP.NE.AND P0, PT, R12, 0x2, PT ;  /* 0x000000020c00780c */ /* 0x000fc80003f05270 */
[----:B------:R-:W-:Y:S02]  /*1840*/  SEL R12, R12, RZ, P0 ;  /* 0x000000ff0c0c7207 */ /* 0x000fe40000000000 */
[----:B--2---:R-:W-:-:S04]  /*1850*/  SEL R2, RZ, 0x1, P0 ;  /* 0x00000001ff027807 */ /* 0x004fc80000000000 */
[----:B------:R-:W-:-:S07]  /*1860*/  LOP3.LUT R11, R11, R2, RZ, 0x3c, !PT ;  /* 0x000000020b0b7212 */ /* 0x000fce00078e3cff */
.L_x_23:
[----:B------:R-:W-:Y:S01]  /*1870*/  UMOV UR6, 0x400 ;  /* 0x0000040000067882 */ /* 0x000fe20000000000 */
[----:B------:R-:W-:Y:S01]  /*1880*/  SHF.L.U32 R2, R17, 0x1f, RZ ;  /* 0x0000001f11027819 */ /* 0x000fe200000006ff */
[----:B-1----:R-:W-:Y:S01]  /*1890*/  ULEA UR6, UR37, UR6, 0x18 ;  /* 0x0000000625067291 */ /* 0x002fe2000f8ec0ff */
[----:B------:R-:W-:Y:S01]  /*18a0*/  R2UR UR35, R18 ;  /* 0x00000000122372ca */ /* 0x000fe200000e0000 */
[----:B------:R-:W-:Y:S01]  /*18b0*/  UISETP.GE.U32.AND UP0, UPT, UR4, 0xff, UPT ;  /* 0x000000ff0400788c */ /* 0x000fe2000bf06070 */
[----:B------:R-:W-:Y:S01]  /*18c0*/  R2UR UR11, R19 ;  /* 0x00000000130b72ca */ /* 0x000fe200000e0000 */
[----:B------:R-:W-:Y:S01]  /*18d0*/  ULEA UR8, UR23, UR6, 0x3 ;  /* 0x0000000617087291 */ /* 0x000fe2000f8e18ff */
[----:B------:R-:W-:-:S08]  /*18e0*/  UMOV UR25, URZ ;  /* 0x000000ff00197c82 */ /* 0x000fd00008000000 */
[----:B------:R1:W2:Y:S01]  /*18f0*/  SYNCS.PHASECHK.TRANS64.TRYWAIT P0, [UR8+0x20], R2 ;  /* 0x00002002ff0075a7 */ /* 0x0002a20008001108 */
[----:B------:R-:W-:-:S13]  /*1900*/  R2UR UR8, R15 ;  /* 0x000000000f0872ca */ /* 0x000fda00000e0000 */
[----:B------:R-:W-:Y:S01]  /*1910*/  ULEA UR11, UR8, UR11, 0x8 ;  /* 0x0000000b080b7291 */ /* 0x000fe2000f8e40ff */
[----:B-1----:R-:W-:-:S05]  /*1920*/  LEA.HI R2, R14, R14, RZ, 0x1 ;  /* 0x0000000e0e027211 */ /* 0x002fca00078f08ff */
[----:B------:R-:W-:-:S05]  /*1930*/  IMAD.SHL.U32 R2, R2, 0x40, RZ ;  /* 0x0000004002027824 */ /* 0x000fca00078e00ff */
[----:B------:R-:W-:-:S04]  /*1940*/  LOP3.LUT R2, R2, 0xffffff80, RZ, 0xc0, !PT ;  /* 0xffffff8002027812 */ /* 0x000fc800078ec0ff */
[----:B------:R-:W-:-:S13]  /*1950*/  R2UR UR9, R2 ;  /* 0x00000000020972ca */ /* 0x000fda00000e0000 */
[----:B------:R-:W-:Y:S01]  /*1960*/  ULOP3.LUT UR35, UR9, 0x40, UR35, 0xf8, !UPT ;  /* 0x0000004009237892 */ /* 0x000fe2000f8ef823 */
[----:B------:R-:W-:Y:S11]  /*1970*/  BRA.U !UP0, `(.L_x_25) ;  /* 0x0000000108c07547 */ /* 0x000ff6000b800000 */
[----:B------:R-:W-:Y:S01]  /*1980*/  UMOV UR16, UR21 ;  /* 0x0000001500107c82 */ /* 0x000fe20008000000 */
[----:B------:R-:W-:Y:S01]  /*1990*/  UMOV UR17, UR23 ;  /* 0x0000001700117c82 */ /* 0x000fe20008000000 */
[----:B------:R-:W-:-:S05]  /*19a0*/  UMOV UR34, URZ ;  /* 0x000000ff00227c82 */ /* 0x000fca0008000000 */
.L_x_31:
[----:B------:R-:W-:Y:S01]  /*19b0*/  ULEA UR33, UR17, UR6, 0x3 ;  /* 0x0000000611217291 */ /* 0x000fe2000f8e18ff */
[----:B------:R-:W-:Y:S01]  /*19c0*/  @P5 MOV R3, 0xc000 ;  /* 0x0000c00000035802 */ /* 0x000fe20000000f00 */
[----:B-12-4-:R-:W-:Y:S10]  /*19d0*/  @P0 BRA `(.L_x_26) ;  /* 0x00000000000c0947 */ /* 0x016ff40003800000 */
[----:B------:R-:W-:-:S04]  /*19e0*/  SHF.L.U32 R4, R17, 0x1f, RZ ;  /* 0x0000001f11047819 */ /* 0x000fc800000006ff */
[----:B------:R-:W1:Y:S02]  /*19f0*/  SYNCS.PHASECHK.TRANS64.TRYWAIT P0, [UR33+0x20], R4 ;  /* 0x00002004ff0075a7 */ /* 0x000e640008001121 */
[----:B-1----:R-:W-:Y:S05]  /*1a00*/  @!P0 BRA `(.L_x_27) ;  /* 0x0000008000088947 */ /* 0x002fea0003800000 */
.L_x_26:
[----:B------:R2:W-:Y:S01]  /*1a10*/  @P5 SYNCS.ARRIVE.TRANS64 RZ, [UR33], R3 ;  /* 0x00000003ffff59a7 */ /* 0x0005e20008000021 */
[----:B------:R-:W-:Y:S02]  /*1a20*/  ULOP3.LUT UR8, UR22, 0x2, URZ, 0xfc, !UPT ;  /* 0x0000000216087892 */ /* 0x000fe4000f8efcff */
[----:B------:R-:W-:Y:S02]  /*1a30*/  UIADD3 UR16, UPT, UPT, UR16, 0x1, URZ ;  /* 0x0000000110107890 */ /* 0x000fe4000fffe0ff */
[----:B------:R-:W-:Y:S02]  /*1a40*/  UISETP.NE.AND UP0, UPT, UR8, 0x2, UPT ;  /* 0x000000020800788c */ /* 0x000fe4000bf05270 */
[----:B------:R-:W-:-:S07]  /*1a50*/  UISETP.NE.AND UP2, UPT, UR16, 0x1, UPT ;  /* 0x000000011000788c */ /* 0x000fce000bf45270 */
[----:B------:R-:W-:Y:S05]  /*1a60*/  BRA.U UP0, `(.L_x_28) ;  /* 0x0000000100047547 */ /* 0x000fea000b800000 */
[----:B------:R-:W-:Y:S05]  /*1a70*/  BPT.TRAP 0x1 ;  /* 0x000000040000795c */ /* 0x000fea0000300000 */
.L_x_28:
[----:B------:R-:W-:Y:S04]  /*1a80*/  BSSY.RECONVERGENT B0, `(.L_x_29) ;  /* 0x0000003000007945 */ /* 0x000fe80003800200 */
[----:B------:R-:W-:Y:S05]  /*1a90*/  @!P4 BRA `(.L_x_30) ;  /* 0x000000000004c947 */ /* 0x000fea0003800000 */
[----:B------:R-:W-:Y:S05]  /*1aa0*/  BPT.TRAP 0x1 ;  /* 0x000000040000795c */ /* 0x000fea0000300000 */
.L_x_30:
[----:B------:R-:W-:Y:S05]  /*1ab0*/  BSYNC.RECONVERGENT B0 ;  /* 0x0000000000007941 */ /* 0x000fea0003800200 */
.L_x_29:
[----:B------:R-:W-:Y:S02]  /*1ac0*/  UIADD3 UR23, UPT, UPT, UR17, 0x1, URZ ;  /* 0x0000000111177890 */ /* 0x000fe4000fffe0ff */
[----:B------:R-:W-:Y:S02]  /*1ad0*/  ULEA UR32, UR17, UR6, 0xd ;  /* 0x0000000611207291 */ /* 0x000fe4000f8e68ff */
[----:B------:R-:W-:Y:S02]  /*1ae0*/  UISETP.NE.AND UP0, UPT, UR23, 0x4, UPT ;  /* 0x000000041700788c */ /* 0x000fe4000bf05270 */
[----:B------:R-:W-:Y:S02]  /*1af0*/  UIADD3 UR28, UP1, UPT, UR14, 0x80, URZ ;  /* 0x000000800e1c7890 */ /* 0x000fe4000ff3e0ff */
[----:B------:R-:W-:Y:S02]  /*1b00*/  USEL UR9, URZ, 0x1, UP0 ;  /* 0x00000001ff097887 */ /* 0x000fe40008000000 */
[----:B------:R-:W-:-:S02]  /*1b10*/  USEL UR23, UR23, URZ, UP0 ;  /* 0x000000ff17177287 */ /* 0x000fc40008000000 */
[----:B------:R-:W-:Y:S02]  /*1b20*/  UIADD3 UR26, UP0, UPT, UR14, 0x180, URZ ;  /* 0x000001800e1a7890 */ /* 0x000fe4000ff1e0ff */
[----:B------:R-:W-:Y:S01]  /*1b30*/  ULEA UR8, UR23, UR6, 0x3 ;  /* 0x0000000617087291 */ /* 0x000fe2000f8e18ff */
[----:B------:R-:W-:Y:S01]  /*1b40*/  LOP3.LUT R17, R17, UR9, RZ, 0x3c, !PT ;  /* 0x0000000911117c12 */ /* 0x000fe2000f8e3cff */
[----:B------:R-:W-:Y:S02]  /*1b50*/  ULOP3.LUT UR33, UR33, 0xfefffff8, URZ, 0xc0, !UPT ;  /* 0xfefffff821217892 */ /* 0x000fe4000f8ec0ff */
[----:B------:R-:W-:Y:S01]  /*1b60*/  UIADD3.X UR29, UPT, UPT, URZ, UR15, URZ, UP1, !UPT ;  /* 0x0000000fff1d7290 */ /* 0x000fe20008ffe4ff */
[----:B-1----:R-:W-:Y:S01]  /*1b70*/  SHF.L.U32 R2, R17, 0x1f, RZ ;  /* 0x0000001f11027819 */ /* 0x002fe200000006ff */
[----:B------:R-:W-:Y:S02]  /*1b80*/  UIADD3 UR32, UPT, UPT, UR32, 0x6300, URZ ;  /* 0x0000630020207890 */ /* 0x000fe4000fffe0ff */
[----:B------:R-:W-:Y:S01]  /*1b90*/  UIADD3.X UR27, UPT, UPT, URZ, UR15, URZ, UP0, !UPT ;  /* 0x0000000fff1b7290 */ /* 0x000fe200087fe4ff */
[----:B------:R1:W4:Y:S01]  /*1ba0*/  SYNCS.PHASECHK.TRANS64.TRYWAIT P0, [UR8+0x20], R2 ;  /* 0x00002002ff0075a7 */ /* 0x0003220008001108 */
[----:B------:R-:W-:Y:S01]  /*1bb0*/  ULEA UR8, UR17, UR6, 0xe ;  /* 0x0000000611087291 */ /* 0x000fe2000f8e70ff */
[----:B------:R-:W-:Y:S01]  /*1bc0*/  UMOV UR18, 0x0 ;  /* 0x0000000000127882 */ /* 0x000fe20000000000 */
[----:B------:R-:W-:-:S02]  /*1bd0*/  UMOV UR19, 0x10000000 ;  /* 0x1000000000137882 */ /* 0x000fc40000000000 */
[----:B------:R-:W-:Y:S01]  /*1be0*/  UIADD3 UR8, UPT, UPT, UR8, 0xe300, URZ ;  /* 0x0000e30008087890 */ /* 0x000fe2000fffe0ff */
[----:B------:R2:W-:Y:S01]  /*1bf0*/  UTMALDG.3D.2CTA [UR32], [UR28], desc[UR18] ;  /* 0x000012201c0075b4 */ /* 0x0005e20008211000 */
[----:B------:R-:W-:Y:S01]  /*1c00*/  UMOV UR10, UR34 ;  /* 0x00000022000a7c82 */ /* 0x000fe20008000000 */
[----:B------:R-:W-:Y:S01]  /*1c10*/  UMOV UR12, UR36 ;  /* 0x00000024000c7c82 */ /* 0x000fe20008000000 */
[----:B------:R-:W-:Y:S01]  /*1c20*/  UMOV UR9, UR33 ;  /* 0x0000002100097c82 */ /* 0x000fe20008000000 */
[----:B------:R-:W-:Y:S01]  /*1c30*/  UMOV UR25, UR13 ;  /* 0x0000000d00197c82 */ /* 0x000fe20008000000 */
[----:B------:R-:W-:-:S03]  /*1c40*/  UMOV UR17, UR23 ;  /* 0x0000001700117c82 */ /* 0x000fc60008000000 */
[----:B------:R1:W-:Y:S01]  /*1c50*/  UTMALDG.3D.2CTA [UR8], [UR26], desc[UR18] ;  /* 0x000012081a0075b4 */ /* 0x0003e20008211000 */
[----:B--2---:R-:W-:Y:S01]  /*1c60*/  UIADD3 UR34, UPT, UPT, UR34, 0x80, URZ ;  /* 0x0000008022227890 */ /* 0x004fe2000fffe0ff */
[----:B------:R-:W-:Y:S11]  /*1c70*/  BRA.U UP2, `(.L_x_31) ;  /* 0xfffffffd024c7547 */ /* 0x000ff6000b83ffff */
.L_x_25:
[----:B-1----:R-:W-:Y:S01]  /*1c80*/  ULEA UR8, UR23, UR6, 0x3 ;  /* 0x0000000617087291 */ /* 0x002fe2000f8e18ff */
[----:B------:R-:W-:Y:S01]  /*1c90*/  SHF.L.U32 R2, R17, 0x1f, RZ ;  /* 0x0000001f11027819 */ /* 0x000fe200000006ff */
[----:B------:R-:W-:Y:S01]  /*1ca0*/  @!P1 SYNCS.ARRIVE.TRANS64.A1T0 RZ, [UR6+0x88], RZ ;  /* 0x000088ffffff99a7 */ /* 0x000fe20008100006 */
[----:B------:R-:W-:-:S06]  /*1cb0*/  UISETP.GT.AND UP0, UPT, UR7, UR5, UPT ;  /* 0x000000050700728c */ /* 0x000fcc000bf04270 */
[----:B--2-4-:R1:W2:Y:S03]  /*1cc0*/  SYNCS.PHASECHK.TRANS64.TRYWAIT P0, [UR8+0x20], R2 ;  /* 0x00002002ff0075a7 */ /* 0x0142a60008001108 */
[----:B------:R-:W-:Y:S05]  /*1cd0*/  BRA.U !UP0, `(.L_x_32) ;  /* 0x0000000108c07547 */ /* 0x000fea000b800000 */
[----:B------:R-:W-:Y:S01]  /*1ce0*/  UIADD3 UR26, UPT, UPT, UR24, UR25, URZ ;  /* 0x00000019181a7290 */ /* 0x000fe2000fffe0ff */
[----:B------:R-:W-:-:S11]  /*1cf0*/  UMOV UR27, UR23 ;  /* 0x00000017001b7c82 */ /* 0x000fd60008000000 */
.L_x_38:
[----:B------:R-:W-:Y:S01]  /*1d00*/  ULEA UR17, UR27, UR6, 0x3 ;  /* 0x000000061b117291 */ /* 0x000fe2000f8e18ff */
[----:B--2---:R-:W-:Y:S01]  /*1d10*/  @P5 MOV R3, 0xc000 ;  /* 0x0000c00000035802 */ /* 0x004fe20000000f00 */
[----:B-12---:R-:W-:Y:S10]  /*1d20*/  @P0 BRA `(.L_x_33) ;  /* 0x00000000000c0947 */ /* 0x006ff40003800000 */
[----:B------:R-:W-:-:S04]  /*1d30*/  SHF.L.U32 R4, R17, 0x1f, RZ ;  /* 0x0000001f11047819 */ /* 0x000fc800000006ff */
[----:B------:R-:W2:Y:S02]  /*1d40*/  SYNCS.PHASECHK.TRANS64.TRYWAIT P0, [UR17+0x20], R4 ;  /* 0x00002004ff0075a7 */ /* 0x000ea40008001111 */
[----:B--2---:R-:W-:Y:S05]  /*1d50*/  @!P0 BRA `(.L_x_34) ;  /* 0x0000007c004c8947 */ /* 0x004fea0003800000 */
.L_x_33:
[----:B------:R2:W-:Y:S01]  /*1d60*/  @P5 SYNCS.ARRIVE.TRANS64 RZ, [UR17], R3 ;  /* 0x00000003ffff59a7 */ /* 0x0005e20008000011 */
[----:B------:R-:W-:-:S04]  /*1d70*/  ULOP3.LUT UR8, UR22, 0x2, URZ, 0xfc, !UPT ;  /* 0x0000000216087892 */ /* 0x000fc8000f8efcff */
[----:B------:R-:W-:-:S09]  /*1d80*/  UISETP.NE.AND UP0, UPT, UR8, 0x2, UPT ;  /* 0x000000020800788c */ /* 0x000fd2000bf05270 */
[----:B------:R-:W-:Y:S05]  /*1d90*/  BRA.U UP0, `(.L_x_35) ;  /* 0x0000000100047547 */ /* 0x000fea000b800000 */
[----:B------:R-:W-:Y:S05]  /*1da0*/  BPT.TRAP 0x1 ;  /* 0x000000040000795c */ /* 0x000fea0000300000 */
.L_x_35:
[----:B------:R-:W-:Y:S04]  /*1db0*/  BSSY.RECONVERGENT B0, `(.L_x_36) ;  /* 0x0000003000007945 */ /* 0x000fe80003800200 */
[----:B------:R-:W-:Y:S05]  /*1dc0*/  @!P4 BRA `(.L_x_37) ;  /* 0x000000000004c947 */ /* 0x000fea0003800000 */
[----:B------:R-:W-:Y:S05]  /*1dd0*/  BPT.TRAP 0x1 ;  /* 0x000000040000795c */ /* 0x000fea0000300000 */
.L_x_37:
[----:B------:R-:W-:Y:S05]  /*1de0*/  BSYNC.RECONVERGENT B0 ;  /* 0x0000000000007941 */ /* 0x000fea0003800200 */
.L_x_36:
        /* <DEDUP_REMOVED lines=9> */
[----:B------:R-:W-:Y:S02]  /*1e80*/  USHF.L.U32 UR18, UR25, 0x7, URZ ;  /* 0x0000000719127899 */ /* 0x000fe400080006ff */
[----:B------:R-:W-:Y:S01]  /*1e90*/  ULOP3.LUT UR17, UR17, 0xfefffff8, URZ, 0xc0, !UPT ;  /* 0xfefffff811117892 */ /* 0x000fe2000f8ec0ff */
[----:B-1----:R-:W-:Y:S01]  /*1ea0*/  SHF.L.U32 R2, R17, 0x1f, RZ ;  /* 0x0000001f11027819 */ /* 0x002fe200000006ff */
[----:B------:R-:W-:Y:S02]  /*1eb0*/  UIADD3 UR16, UPT, UPT, UR16, 0x6300, URZ ;  /* 0x0000630010107890 */ /* 0x000fe4000fffe0ff */
[----:B------:R-:W-:Y:S01]  /*1ec0*/  UIADD3.X UR33, UPT, UPT, URZ, UR15, URZ, UP1, !UPT ;  /* 0x0000000fff217290 */ /* 0x000fe20008ffe4ff */
[----:B------:R4:W1:Y:S01]  /*1ed0*/  SYNCS.PHASECHK.TRANS64.TRYWAIT P0, [UR8+0x20], R2 ;  /* 0x00002002ff0075a7 */ /* 0x0008620008001108 */
[----:B------:R-:W-:-:S02]  /*1ee0*/  ULEA UR8, UR27, UR6, 0xe ;  /* 0x000000061b087291 */ /* 0x000fc4000f8e70ff */
[----:B------:R-:W-:Y:S02]  /*1ef0*/  UIADD3.X UR31, UPT, UPT, URZ, UR15, URZ, UP0, !UPT ;  /* 0x0000000fff1f7290 */ /* 0x000fe400087fe4ff */
[----:B------:R-:W-:Y:S01]  /*1f00*/  UIADD3 UR8, UPT, UPT, UR8, 0xe300, URZ ;  /* 0x0000e30008087890 */ /* 0x000fe2000fffe0ff */
[----:B------:R-:W-:Y:S01]  /*1f10*/  UMOV UR28, 0x0 ;  /* 0x00000000001c7882 */ /* 0x000fe20000000000 */
[----:B------:R-:W-:Y:S01]  /*1f20*/  UMOV UR29, 0x10000000 ;  /* 0x10000000001d7882 */ /* 0x000fe20000000000 */
[----:B------:R-:W-:Y:S01]  /*1f30*/  UMOV UR19, UR35 ;  /* 0x0000002300137c82 */ /* 0x000fe20008000000 */
[----:B------:R-:W-:Y:S01]  /*1f40*/  UMOV UR20, UR36 ;  /* 0x0000002400147c82 */ /* 0x000fe20008000000 */
[----:B------:R-:W-:Y:S01]  /*1f50*/  UMOV UR12, UR36 ;  /* 0x00000024000c7c82 */ /* 0x000fe20008000000 */
[----:B------:R-:W-:Y:S01]  /*1f60*/  UMOV UR9, UR17 ;  /* 0x0000001100097c82 */ /* 0x000fe20008000000 */
[----:B------:R-:W-:Y:S01]  /*1f70*/  UMOV UR10, UR18 ;  /* 0x00000012000a7c82 */ /* 0x000fe20008000000 */
[----:B------:R4:W-:Y:S01]  /*1f80*/  UTMALDG.3D.2CTA [UR16], [UR32], desc[UR28] ;  /* 0x00001c10200075b4 */ /* 0x0009e20008211000 */
[----:B------:R-:W-:Y:S01]  /*1f90*/  UIADD3 UR25, UPT, UPT, UR25, 0x1, URZ ;  /* 0x0000000119197890 */ /* 0x000fe2000fffe0ff */
[----:B------:R-:W-:-:S03]  /*1fa0*/  UMOV UR27, UR23 ;  /* 0x00000017001b7c82 */ /* 0x000fc60008000000 */
[----:B------:R-:W-:Y:S01]  /*1fb0*/  UISETP.NE.AND UP0, UPT, UR25, UR26, UPT ;  /* 0x0000001a1900728c */ /* 0x000fe2000bf05270 */
[----:B------:R4:W-:Y:S08]  /*1fc0*/  UTMALDG.3D.2CTA [UR8], [UR30], desc[UR28] ;  /* 0x00001c081e0075b4 */ /* 0x0009f00008211000 */
[----:B----4-:R-:W-:Y:S05]  /*1fd0*/  BRA.U UP0, `(.L_x_38) ;  /* 0xfffffffd00487547 */ /* 0x010fea000b83ffff */
.L_x_32:
[C---:B-1----:R-:W-:Y:S01]  /*1fe0*/  LEA R2, R16.reuse, UR6, 0x3 ;  /* 0x0000000610027c11 */ /* 0x042fe2000f8e18ff */
[----:B------:R-:W-:Y:S01]  /*1ff0*/  NOP ;  /* 0x0000000000007918 */ /* 0x000fe20000000000 */
[----:B--2---:R-:W-:Y:S02]  /*2000*/  SHF.L.U32 R3, R13, 0x1f, RZ ;  /* 0x0000001f0d037819 */ /* 0x004fe400000006ff */
[----:B------:R-:W-:Y:S02]  /*2010*/  LEA R4, R16, UR6, 0x4 ;  /* 0x0000000610047c11 */ /* 0x000fe4000f8e20ff */
[----:B------:R-:W1:Y:S02]  /*2020*/  SYNCS.PHASECHK.TRANS64.TRYWAIT P0, [R2+URZ+0x90], R3 ;  /* 0x00009003020075a7 */ /* 0x000e6400080011ff */
[----:B-1----:R-:W-:Y:S05]  /*2030*/  @!P0 BRA `(.L_x_39) ;  /* 0x0000007800ac8947 */ /* 0x002fea0003800000 */
.L_x_146:
[----:B------:R-:W2:Y:S01]  /*2040*/  LDS.128 R4, [R4+0x120] ;  /* 0x0001200004047984 */ /* 0x000ea20000000c00 */
[----:B------:R-:W-:Y:S01]  /*2050*/  ISETP.GE.AND P0, PT, R40, 0x1, PT ;  /* 0x000000012800780c */ /* 0x000fe20003f06270 */
[----:B-1----:R-:W-:Y:S01]  /*2060*/  VIADD R2, R2, 0xa0 ;  /* 0x000000a002027836 */ /* 0x002fe20000000000 */
[----:B------:R-:W-:Y:S01]  /*2070*/  @!PT LDS RZ, [RZ] ;  /* 0x00000000fffff984 */ /* 0x000fe20000000800 */
[----:B------:R-:W-:Y:S01]  /*2080*/  @!PT LDS RZ, [RZ] ;  /* 0x00000000fffff984 */ /* 0x000fe20000000800 */
[----:B------:R-:W-:Y:S01]  /*2090*/  @!PT LDS RZ, [RZ] ;  /* 0x00000000fffff984 */ /* 0x000fe20000000800 */
[----:B------:R-:W-:Y:S01]  /*20a0*/  @!PT LDS RZ, [RZ] ;  /* 0x00000000fffff984 */ /* 0x000fe20000000800 */
[----:B------:R1:W-:Y:S06]  /*20b0*/  MEMBAR.ALL.CTA ;  /* 0x0000000000007992 */ /* 0x0003ec0000008000 */
[----:B-1----:R-:W1:Y:S01]  /*20c0*/  FENCE.VIEW.ASYNC.S ;  /* 0x00000000000073c6 */ /* 0x002e620000000000 */
[----:B------:R-:W-:-:S04]  /*20d0*/  PRMT R2, RZ, 0x654, R2 ;  /* 0x00000654ff027816 */ /* 0x000fc80000000002 */
[----:B-1----:R1:W-:Y:S01]  /*20e0*/  SYNCS.ARRIVE.TRANS64.RED.A1T0 RZ, [R2+URZ], RZ ;  /* 0x000000ff02ff79a7 */ /* 0x0023e200081004ff */
[----:B--2---:R-:W-:-:S13]  /*20f0*/  LOP3.LUT P2, RZ, R6, 0x1, RZ, 0xc0, !PT ;  /* 0x0000000106ff7812 */ /* 0x004fda000784c0ff */
[----:B------:R-:W-:Y:S01]  /*2100*/  @P2 SHF.R.U32.HI R3, RZ, 0x10, R5 ;  /* 0x00000010ff032819 */ /* 0x000fe20000011605 */
[----:B------:R-:W-:Y:S01]  /*2110*/  VOTEU.ANY UP0, P2 ;  /* 0x0000000000ff7886 */ /* 0x000fe20001000100 */
[----:B------:R-:W-:Y:S02]  /*2120*/  @P2 MOV R10, R4 ;  /* 0x00000004000a2202 */ /* 0x000fe40000000f00 */
[----:B------:R-:W-:Y:S02]  /*2130*/  @P2 R2UR.BROADCAST UR8, R3 ;  /* 0x00000000030822ca */ /* 0x000fe400008e0000 */
[----:B------:R-:W-:-:S11]  /*2140*/  @P2 LOP3.LUT R9, R5, 0xffff, RZ, 0xc0, !PT ;  /* 0x0000ffff05092812 */ /* 0x000fd600078ec0ff */
[----:B------:R-:W-:Y:S01]  /*2150*/  @UP0 UMOV UR36, UR8 ;  /* 0x0000000800240c82 */ /* 0x000fe20008000000 */
[----:B-1----:R-:W-:Y:S05]  /*2160*/  @!P0 BRA `(.L_x_40) ;  /* 0x0000000000b88947 */ /* 0x002fea0003800000 */
[----:B------:R-:W3:Y:S01]  /*2170*/  LDC.64 R4, c[0x0][0xb18] ;  /* 0x0002c600ff047b82 */ /* 0x000ee20000000a00 */
[----:B------:R-:W-:-:S07]  /*2180*/  ISETP.NE.AND P3, PT, R40, 0x1, PT ;  /* 0x000000012800780c */ /* 0x000fce0003f65270 */
[----:B------:R-:W1:Y:S08]  /*2190*/  LDC.64 R6, c[0x0][0xb10] ;  /* 0x0002c400ff067b82 */ /* 0x000e700000000a00 */
[----:B------:R-:W2:Y:S08]  /*21a0*/  LDC R14, c[0x0][0xb20] ;  /* 0x0002c800ff0e7b82 */ /* 0x000eb00000000800 */
[----:B------:R-:W4:Y:S01]  /*21b0*/  LDC R15, c[0x0][0xb0c] ;  /* 0x0002c300ff0f7b82 */ /* 0x000f220000000800 */
[----:B---3--:R-:W-:Y:S01]  /*21c0*/  IMAD.HI.U32 R21, R0, R5, RZ ;  /* 0x0000000500157227 */ /* 0x008fe200078e00ff */
[----:B------:R-:W-:-:S03]  /*21d0*/  ISETP.NE.AND P0, PT, R4, 0x1, PT ;  /* 0x000000010400780c */ /* 0x000fc60003f05270 */
[----:B------:R-:W-:-:S03]  /*21e0*/  IMAD.HI.U32 R5, R9, R5, RZ ;  /* 0x0000000509057227 */ /* 0x000fc600078e00ff */
[----:B------:R-:W3:Y:S01]  /*21f0*/  LDC.64 R2, c[0x0][0xb28] ;  /* 0x0002ca00ff027b82 */ /* 0x000ee20000000a00 */
[----:B-1----:R-:W-:-:S04]  /*2200*/  IMAD.HI.U32 R22, R8, R6, RZ ;  /* 0x0000000608167227 */ /* 0x002fc800078e00ff */
[----:B------:R-:W-:Y:S01]  /*2210*/  IMAD.HI.U32 R23, R10, R6, RZ ;  /* 0x000000060a177227 */ /* 0x000fe200078e00ff */
[----:B------:R-:W-:Y:S02]  /*2220*/  SHF.R.U32.HI R22, RZ, R7, R22 ;  /* 0x00000007ff167219 */ /* 0x000fe40000011616 */
[-C--:B--2---:R-:W-:Y:S02]  /*2230*/  SHF.R.U32.HI R21, RZ, R14.reuse, R21 ;  /* 0x0000000eff157219 */ /* 0x084fe40000011615 */
[----:B------:R-:W-:Y:S02]  /*2240*/  SHF.R.U32.HI R5, RZ, R14, R5 ;  /* 0x0000000eff057219 */ /* 0x000fe40000011605 */
[----:B------:R-:W-:Y:S02]  /*2250*/  SEL R21, R0, R21, !P0 ;  /* 0x0000001500157207 */ /* 0x000fe40004000000 */
[----:B------:R-:W-:Y:S02]  /*2260*/  SHF.R.U32.HI R23, RZ, R7, R23 ;  /* 0x00000007ff177219 */ /* 0x000fe40000011617 */
[----:B----4-:R-:W-:-:S02]  /*2270*/  ISETP.NE.AND P1, PT, R15, 0x1, PT ;  /* 0x000000010f00780c */ /* 0x010fc40003f25270 */
[----:B------:R-:W-:Y:S02]  /*2280*/  SEL R5, R9, R5, !P0 ;  /* 0x0000000509057207 */ /* 0x000fe40004000000 */
[----:B------:R-:W-:Y:S02]  /*2290*/  SEL R22, R8, R22, !P1 ;  /* 0x0000001608167207 */ /* 0x000fe40004800000 */
[----:B------:R-:W-:Y:S01]  /*22a0*/  SEL R23, R10, R23, !P1 ;  /* 0x000000170a177207 */ /* 0x000fe20004800000 */
[----:B---3--:R-:W-:-:S04]  /*22b0*/  IMAD.HI.U32 R20, R21, R2, RZ ;  /* 0x0000000215147227 */ /* 0x008fc800078e00ff */
        /* <DEDUP_REMOVED lines=10> */
[----:B------:R-:W-:-:S04]  /*2360*/  @!P0 IMAD.HI.U32 R7, R23, R2, RZ ;  /* 0x0000000217078227 */ /* 0x000fc800078e00ff */
[----:B------:R-:W-:Y:S01]  /*2370*/  IMAD.MOV R2, RZ, RZ, -R6 ;  /* 0x000000ffff027224 */ /* 0x000fe200078e0a06 */
[----:B------:R-:W-:Y:S02]  /*2380*/  @!P0 SHF.R.U32.HI R3, RZ, R3, R7 ;  /* 0x00000003ff038219 */ /* 0x000fe40000011607 */
[----:B------:R-:W-:Y:S01]  /*2390*/  IADD3 R7, PT, PT, -R5, RZ, RZ ;  /* 0x000000ff05077210 */ /* 0x000fe20007ffe1ff */
[----:B------:R-:W-:Y:S01]  /*23a0*/  IMAD R2, R40, R2, R5 ;  /* 0x0000000228027224 */ /* 0x000fe200078e0205 */
        /* <DEDUP_REMOVED lines=10> */
.L_x_40:
[----:B------:R-:W1:Y:S02]  /*2450*/  LDCU UR8, c[0x0][0xb30] ;  /* 0x00016600ff0877ac */ /* 0x000e640008000800 */
[----:B-1----:R-:W-:-:S09]  /*2460*/  UISETP.NE.AND UP0, UPT, UR8, 0x1, UPT ;  /* 0x000000010800788c */ /* 0x002fd2000bf05270 */
[----:B------:R-:W-:Y:S05]  /*2470*/  BRA.U UP0, `(.L_x_41) ;  /* 0x0000000100407547 */ /* 0x000fea000b800000 */
[----:B------:R-:W1:Y:S08]  /*2480*/  LDC.64 R4, c[0x0][0xb10] ;  /* 0x0002c400ff047b82 */ /* 0x000e700000000a00 */
[----:B------:R-:W2:Y:S08]  /*2490*/  LDC.64 R2, c[0x0][0xb18] ;  /* 0x0002c600ff027b82 */ /* 0x000eb00000000a00 */
[----:B------:R-:W4:Y:S08]  /*24a0*/  LDC R6, c[0x0][0xb20] ;  /* 0x0002c800ff067b82 */ /* 0x000f300000000800 */
[----:B------:R-:W3:Y:S01]  /*24b0*/  LDC R7, c[0x0][0xb0c] ;  /* 0x0002c300ff077b82 */ /* 0x000ee20000000800 */
[----:B-1----:R-:W-:-:S05]  /*24c0*/  IMAD.HI.U32 R4, R10, R4, RZ ;  /* 0x000000040a047227 */ /* 0x002fca00078e00ff */
[----:B------:R-:W-:Y:S01]  /*24d0*/  SHF.R.U32.HI R4, RZ, R5, R4 ;  /* 0x00000005ff047219 */ /* 0x000fe20000011604 */
[----:B--2---:R-:W-:Y:S01]  /*24e0*/  IMAD.HI.U32 R3, R9, R3, RZ ;  /* 0x0000000309037227 */ /* 0x004fe200078e00ff */
[----:B------:R-:W-:-:S04]  /*24f0*/  ISETP.NE.AND P0, PT, R2, 0x1, PT ;  /* 0x000000010200780c */ /* 0x000fc80003f05270 */
[----:B----4-:R-:W-:-:S04]  /*2500*/  SHF.R.U32.HI R3, RZ, R6, R3 ;  /* 0x00000006ff037219 */ /* 0x010fc80000011603 */
[----:B------:R-:W-:Y:S02]  /*2510*/  SEL R3, R9, R3, !P0 ;  /* 0x0000000309037207 */ /* 0x000fe40004000000 */
[----:B---3--:R-:W-:-:S04]  /*2520*/  ISETP.NE.AND P1, PT, R7, 0x1, PT ;  /* 0x000000010700780c */ /* 0x008fc80003f25270 */
[----:B------:R-:W-:-:S05]  /*2530*/  SEL R4, R10, R4, !P1 ;  /* 0x000000040a047207 */ /* 0x000fca0004800000 */
[----:B------:R-:W-:Y:S02]  /*2540*/  IMAD.IADD R5, R3, 0x1, -R4 ;  /* 0x0000000103057824 */ /* 0x000fe400078e0a04 */
[----:B------:R-:W-:Y:S02]  /*2550*/  IMAD.IADD R3, R4, 0x1, -R3 ;  /* 0x0000000104037824 */ /* 0x000fe400078e0a03 */
[----:B------:R-:W-:Y:S02]  /*2560*/  IMAD R10, R5, R7, R10 ;  /* 0x00000007050a7224 */ /* 0x000fe400078e020a */
[----:B------:R-:W-:-:S07]  /*2570*/  IMAD R9, R3, R2, R9 ;  /* 0x0000000203097224 */ /* 0x000fce00078e0209 */
.L_x_41:
[----:B------:R-:W-:Y:S01]  /*2580*/  VIADD R16, R16, 0x1 ;  /* 0x0000000110107836 */ /* 0x000fe20000000000 */
[----:B------:R-:W-:Y:S01]  /*2590*/  PLOP3.LUT P1, PT, PT, PT, PT, 0x80, 0x8 ;  /* 0x000000000008781c */ /* 0x000fe20003f2f070 */
[----:B------:R-:W-:Y:S02]  /*25a0*/  IMAD.IADD R14, R10, 0x1, R95 ;  /* 0x000000010a0e7824 */ /* 0x000fe400078e025f */
[----:B------:R-:W-:Y:S01]  /*25b0*/  IMAD.IADD R15, R9, 0x1, R94 ;  /* 0x00000001090f7824 */ /* 0x000fe200078e025e */
[----:B------:R-:W-:-:S04]  /*25c0*/  ISETP.NE.AND P0, PT, R16, 0x2, PT ;  /* 0x000000021000780c */ /* 0x000fc80003f05270 */
[----:B------:R-:W-:Y:S02]  /*25d0*/  SEL R2, RZ, 0x1, P0 ;  /* 0x00000001ff027807 */ /* 0x000fe40000000000 */
[----:B------:R-:W-:Y:S02]  /*25e0*/  SEL R16, R16, RZ, P0 ;  /* 0x000000ff10107207 */ /* 0x000fe40000000000 */
[----:B------:R-:W-:Y:S01]  /*25f0*/  LOP3.LUT R13, R13, R2, RZ, 0x3c, !PT ;  /* 0x000000020d0d7212 */ /* 0x000fe200078e3cff */
[----:B------:R-:W-:Y:S06]  /*2600*/  @P2 BRA `(.L_x_42) ;  /* 0xfffffff000582947 */ /* 0x000fec000383ffff */
[----:B------:R-:W-:Y:S01]  /*2610*/  UIADD3 UR6, UPT, UPT, UR6, 0x20, URZ ;  /* 0x0000002006067890 */ /* 0x000fe2000fffe0ff */
[----:B------:R-:W-:-:S03]  /*2620*/  SHF.L.U32 R2, R17, 0x1f, RZ ;  /* 0x0000001f11027819 */ /* 0x000fc600000006ff */
[----:B------:R-:W-:-:S09]  /*2630*/  ULEA UR4, UR23, UR6, 0x3 ;  /* 0x0000000617047291 */ /* 0x000fd2000f8e18ff */
[----:B------:R-:W1:Y:S02]  /*2640*/  SYNCS.PHASECHK.TRANS64.TRYWAIT P0, [UR4], R2 ;  /* 0x00000002ff0075a7 */ /* 0x000e640008001104 */
[----:B-1----:R-:W-:Y:S05]  /*2650*/  @!P0 BRA `(.L_x_43) ;  /* 0x0000007400388947 */ /* 0x002fea0003800000 */
.L_x_148:
[----:B------:R-:W-:-:S04]  /*2660*/  UIADD3 UR5, UPT, UPT, UR23, 0x1, URZ ;  /* 0x0000000117057890 */ /* 0x000fc8000fffe0ff */
[----:B------:R-:W-:-:S04]  /*2670*/  UISETP.NE.AND UP0, UPT, UR5, 0x4, UPT ;  /* 0x000000040500788c */ /* 0x000fc8000bf05270 */
[----:B------:R-:W-:Y:S02]  /*2680*/  USEL UR7, URZ, 0x1, UP0 ;  /* 0x00000001ff077887 */ /* 0x000fe40008000000 */
[----:B------:R-:W-:-:S04]  /*2690*/  USEL UR5, UR5, URZ, UP0 ;  /* 0x000000ff05057287 */ /* 0x000fc80008000000 */
[----:B------:R-:W-:Y:S01]  /*26a0*/  ULEA UR4, UR5, UR6, 0x3 ;  /* 0x0000000605047291 */ /* 0x000fe2000f8e18ff */
[----:B-1----:R-:W-:-:S04]  /*26b0*/  LOP3.LUT R2, R17, UR7, RZ, 0x3c, !PT ;  /* 0x0000000711027c12 */ /* 0x002fc8000f8e3cff */
[----:B------:R-:W-:-:S04]  /*26c0*/  SHF.L.U32 R3, R2, 0x1f, RZ ;  /* 0x0000001f02037819 */ /* 0x000fc800000006ff */
[----:B------:R-:W1:Y:S02]  /*26d0*/  SYNCS.PHASECHK.TRANS64.TRYWAIT P0, [UR4], R3 ;  /* 0x00000003ff0075a7 */ /* 0x000e640008001104 */
[----:B-1----:R-:W-:Y:S05]  /*26e0*/  @!P0 BRA `(.L_x_44) ;  /* 0x00000074002c8947 */ /* 0x002fea0003800000 */
.L_x_150:
[----:B------:R-:W-:-:S04]  /*26f0*/  UIADD3 UR5, UPT, UPT, UR5, 0x1, URZ ;  /* 0x0000000105057890 */ /* 0x000fc8000fffe0ff */
[----:B------:R-:W-:-:S04]  /*2700*/  UISETP.NE.AND UP0, UPT, UR5, 0x4, UPT ;  /* 0x000000040500788c */ /* 0x000fc8000bf05270 */
[----:B------:R-:W-:Y:S02]  /*2710*/  USEL UR7, URZ, 0x1, UP0 ;  /* 0x00000001ff077887 */ /* 0x000fe40008000000 */
[----:B------:R-:W-:-:S04]  /*2720*/  USEL UR5, UR5, URZ, UP0 ;  /* 0x000000ff05057287 */ /* 0x000fc80008000000 */
[----:B------:R-:W-:Y:S01]  /*2730*/  ULEA UR4, UR5, UR6, 0x3 ;  /* 0x0000000605047291 */ /* 0x000fe2000f8e18ff */
[----:B------:R-:W-:-:S04]  /*2740*/  LOP3.LUT R2, R2, UR7, RZ, 0x3c, !PT ;  /* 0x0000000702027c12 */ /* 0x000fc8000f8e3cff */
[----:B-1----:R-:W-:-:S04]  /*2750*/  SHF.L.U32 R3, R2, 0x1f, RZ ;  /* 0x0000001f02037819 */ /* 0x002fc800000006ff */
[----:B------:R-:W1:Y:S02]  /*2760*/  SYNCS.PHASECHK.TRANS64.TRYWAIT P0, [UR4], R3 ;  /* 0x00000003ff0075a7 */ /* 0x000e640008001104 */
[----:B-1----:R-:W-:Y:S05]  /*2770*/  @!P0 BRA `(.L_x_45) ;  /* 0x0000007400208947 */ /* 0x002fea0003800000 */
.L_x_152:
[----:B------:R-:W-:-:S04]  /*2780*/  UIADD3 UR5, UPT, UPT, UR5, 0x1, URZ ;  /* 0x0000000105057890 */ /* 0x000fc8000fffe0ff */
[----:B------:R-:W-:-:S04]  /*2790*/  UISETP.NE.AND UP0, UPT, UR5, 0x4, UPT ;  /* 0x000000040500788c */ /* 0x000fc8000bf05270 */
[----:B------:R-:W-:Y:S02]  /*27a0*/  USEL UR4, URZ, 0x1, UP0 ;  /* 0x00000001ff047887 */ /* 0x000fe40008000000 */
[----:B------:R-:W-:-:S04]  /*27b0*/  USEL UR5, UR5, URZ, UP0 ;  /* 0x000000ff05057287 */ /* 0x000fc80008000000 */
[----:B------:R-:W-:Y:S01]  /*27c0*/  ULEA UR5, UR5, UR6, 0x3 ;  /* 0x0000000605057291 */ /* 0x000fe2000f8e18ff */
[----:B------:R-:W-:-:S04]  /*27d0*/  LOP3.LUT R2, R2, UR4, RZ, 0x3c, !PT ;  /* 0x0000000402027c12 */ /* 0x000fc8000f8e3cff */
[----:B------:R-:W-:Y:S01]  /*27e0*/  SHF.L.U32 R2, R2, 0x1f, RZ ;  /* 0x0000001f02027819 */ /* 0x000fe200000006ff */
[----:B-1-3--:R-:W-:-:S07]  /*27f0*/  IMAD.U32 R0, RZ, RZ, UR5 ;  /* 0x00000005ff007e24 */ /* 0x00afce000f8e00ff */
.L_x_46:
[----:B-1----:R1:W2:Y:S02]  /*2800*/  SYNCS.PHASECHK.TRANS64.TRYWAIT P0, [R0+URZ], R2 ;  /* 0x00000002000075a7 */ /* 0x0022a400080011ff */
[----:B--2---:R-:W-:Y:S05]  /*2810*/  @!P0 NANOSLEEP.SYNCS 0x989680 ;  /* 0x009896800000895d */ /* 0x004fea0003900000 */
[----:B------:R-:W2:Y:S02]  /*2820*/  @!P0 SYNCS.PHASECHK.TRANS64 P0, [R0+URZ], R2 ;  /* 0x00000002000085a7 */ /* 0x000ea400080010ff */
[----:B--2---:R-:W-:Y:S05]  /*2830*/  @P0 EXIT ;  /* 0x000000000000094d */ /* 0x004fea0003800000 */
[----:B------:R-:W-:Y:S05]  /*2840*/  BRA `(.L_x_46) ;  /* 0xfffffffc00ec7947 */ /* 0x000fea000383ffff */
.L_x_22:
[----:B------:R-:W-:-:S04]  /*2850*/  UISETP.NE.AND UP1, UPT, UR37, URZ, UPT ;  /* 0x000000ff2500728c */ /* 0x000fc8000bf25270 */
[----:B------:R-:W-:-:S09]  /*2860*/  UISETP.NE.OR UP1, UPT, UR10, 0x1, UP1 ;  /* 0x000000010a00788c */ /* 0x000fd20008f25670 */
[----:B------:R-:W-:Y:S05]  /*2870*/  BRA.U UP1, `(.L_x_47) ;  /* 0x00000005014c7547 */ /* 0x000fea000b800000 */
[----:B------:R-:W-:Y:S01]  /*2880*/  HFMA2 R11, -RZ, RZ, 0, 0 ;  /* 0x00000000ff0b7431 */ /* 0x000fe200000001ff */
[----:B------:R-:W-:Y:S01]  /*2890*/  ISETP.GE.U32.AND P2, PT, R10, 0x2, PT ;  /* 0x000000020a00780c */ /* 0x000fe20003f46070 */
[----:B------:R-:W-:Y:S01]  /*28a0*/  IMAD.MOV.U32 R12, RZ, RZ, 0x1 ;  /* 0x00000001ff0c7424 */ /* 0x000fe200078e00ff */
[----:B------:R-:W-:Y:S01]  /*28b0*/  CS2R R8, SRZ ;  /* 0x0000000000087805 */ /* 0x000fe2000001ff00 */
[----:B------:R-:W-:Y:S01]  /*28c0*/  IMAD.MOV.U32 R3, RZ, RZ, RZ ;  /* 0x000000ffff037224 */ /* 0x000fe200078e00ff */
[----:B------:R-:W-:Y:S01]  /*28d0*/  UMOV UR4, 0x400 ;  /* 0x0000040000047882 */ /* 0x000fe20000000000 */
[----:B------:R-:W-:Y:S01]  /*28e0*/  UMOV UR6, URZ ;  /* 0x000000ff00067c82 */ /* 0x000fe20008000000 */
[----:B------:R-:W-:-:S12]  /*28f0*/  ULEA UR37, UR37, UR4, 0x18 ;  /* 0x0000000425257291 */ /* 0x000fd8000f8ec0ff */
.L_x_51:
[----:B------:R-:W-:Y:S02]  /*2900*/  LEA R0, R3, UR37, 0x3 ;  /* 0x0000002503007c11 */ /* 0x000fe4000f8e18ff */
[----:B------:R-:W-:-:S03]  /*2910*/  SHF.L.U32 R4, R8, 0x1f, RZ ;  /* 0x0000001f08047819 */ /* 0x000fc600000006ff */
[----:B------:R-:W-:Y:S01]  /*2920*/  VIADD R5, R0, 0x100 ;  /* 0x0000010000057836 */ /* 0x000fe20000000000 */
[----:B------:R-:W1:Y:S02]  /*2930*/  SYNCS.PHASECHK.TRANS64.TRYWAIT P0, [R0+URZ+0xf0], R4 ;  /* 0x0000f004000075a7 */ /* 0x000e6400080011ff */
[----:B-1----:R-:W-:Y:S05]  /*2940*/  @!P0 BRA `(.L_x_48) ;  /* 0x0000007000c48947 */ /* 0x002fea0003800000 */
.L_x_153:
[----:B------:R-:W-:Y:S01]  /*2950*/  ULEA UR5, UR6, UR37, 0x3 ;  /* 0x0000002506057291 */ /* 0x000fe2000f8e18ff */
[----:B-1----:R-:W-:Y:S01]  /*2960*/  PRMT R0, RZ, 0x654, R5 ;  /* 0x00000654ff007816 */ /* 0x002fe20000000005 */
[----:B------:R-:W-:Y:S01]  /*2970*/  @!P2 IMAD.MOV.U32 R4, RZ, RZ, 0x10 ;  /* 0x00000010ff04a424 */ /* 0x000fe200078e00ff */
[----:B------:R-:W-:Y:S01]  /*2980*/  SHF.L.U32 R5, R12, 0x1f, RZ ;  /* 0x0000001f0c057819 */ /* 0x000fe200000006ff */
[----:B------:R-:W-:Y:S01]  /*2990*/  UIADD3 UR4, UPT, UPT, UR5, 0x90, URZ ;  /* 0x0000009005047890 */ /* 0x000fe2000fffe0ff */
[----:B------:R1:W-:Y:S05]  /*29a0*/  SYNCS.ARRIVE.TRANS64.RED.A1T0 RZ, [R0+URZ], RZ ;  /* 0x000000ff00ff79a7 */ /* 0x0003ea00081004ff */
[----:B------:R-:W-:Y:S01]  /*29b0*/  IMAD.U32 R6, RZ, RZ, UR4 ;  /* 0x00000004ff067e24 */ /* 0x000fe2000f8e00ff */
[----:B------:R-:W2:Y:S04]  /*29c0*/  SYNCS.PHASECHK.TRANS64.TRYWAIT P0, [UR5+0xa0], R5 ;  /* 0x0000a005ff0075a7 */ /* 0x000ea80008001105 */
[----:B------:R-:W-:Y:S01]  /*29d0*/  PRMT R6, R10, 0x654, R6 ;  /* 0x000006540a067816 */ /* 0x000fe20000000006 */
[----:B-12---:R-:W-:Y:S06]  /*29e0*/  @!P0 BRA `(.L_x_49) ;  /* 0x0000007000b08947 */ /* 0x006fec0003800000 */
.L_x_155:
[----:B------:R-:W-:Y:S01]  /*29f0*/  ULEA UR4, UR6, UR37, 0x4 ;  /* 0x0000002506047291 */ /* 0x000fe2000f8e20ff */
[----:B------:R-:W-:Y:S01]  /*2a00*/  SEL R2, R6, R2, !P2 ;  /* 0x0000000206027207 */ /* 0x000fe20005000000 */
[----:B------:R-:W-:Y:S01]  /*2a10*/  UIADD3 UR5, UPT, UPT, UR5, 0x90, URZ ;  /* 0x0000009005057890 */ /* 0x000fe2000fffe0ff */
[----:B-1----:R-:W-:Y:S01]  /*2a20*/  LEA R0, R11, UR37, 0x3 ;  /* 0x000000250b007c11 */ /* 0x002fe2000f8e18ff */
[----:B------:R-:W-:Y:S01]  /*2a30*/  UIADD3 UR4, UPT, UPT, UR4, 0x120, URZ ;  /* 0x0000012004047890 */ /* 0x000fe2000fffe0ff */
[----:B------:R1:W-:Y:S01]  /*2a40*/  @!P2 SYNCS.ARRIVE.TRANS64.RED RZ, [R2+URZ], R4 ;  /* 0x0000000402ffa9a7 */ /* 0x0003e200080004ff */
[----:B------:R-:W-:Y:S01]  /*2a50*/  UIADD3 UR6, UPT, UPT, UR6, 0x1, URZ ;  /* 0x0000000106067890 */ /* 0x000fe2000fffe0ff */
[----:B------:R-:W-:-:S03]  /*2a60*/  VIADD R3, R3, 0x1 ;  /* 0x0000000103037836 */ /* 0x000fc60000000000 */
[----:B------:R-:W-:Y:S02]  /*2a70*/  UISETP.NE.AND UP0, UPT, UR6, 0x2, UPT ;  /* 0x000000020600788c */ /* 0x000fe4000bf05270 */
[----:B------:R-:W-:Y:S01]  /*2a80*/  ISETP.NE.AND P0, PT, R3, 0x2, PT ;  /* 0x000000020300780c */ /* 0x000fe20003f05270 */
[----:B------:R-:W-:Y:S06]  /*2a90*/  UGETNEXTWORKID.BROADCAST [UR4], [UR5] ;  /* 0x00000000040073ca */ /* 0x000fec0008000100 */
[----:B------:R-:W-:Y:S02]  /*2aa0*/  USEL UR4, URZ, 0x1, UP0 ;  /* 0x00000001ff047887 */ /* 0x000fe40008000000 */
[----:B------:R-:W-:-:S04]  /*2ab0*/  USEL UR6, UR6, URZ, UP0 ;  /* 0x000000ff06067287 */ /* 0x000fc80008000000 */
[----:B------:R-:W-:Y:S02]  /*2ac0*/  LOP3.LUT R12, R12, UR4, RZ, 0x3c, !PT ;  /* 0x000000040c0c7c12 */ /* 0x000fe4000f8e3cff */
[----:B-1----:R-:W-:-:S04]  /*2ad0*/  SHF.L.U32 R4, R9, 0x1f, RZ ;  /* 0x0000001f09047819 */ /* 0x002fc800000006ff */
[----:B------:R-:W1:Y:S02]  /*2ae0*/  SYNCS.PHASECHK.TRANS64.TRYWAIT P1, [R0+URZ+0x90], R4 ;  /* 0x00009004000075a7 */ /* 0x000e6400080211ff */
[----:B-1----:R-:W-:Y:S05]  /*2af0*/  @!P1 BRA `(.L_x_50) ;  /* 0x0000007000849947 */ /* 0x002fea0003800000 */
.L_x_156:
[----:B-1----:R-:W-:Y:S01]  /*2b00*/  LEA R4, R11, UR37, 0x4 ;  /* 0x000000250b047c11 */ /* 0x002fe2000f8e20ff */
[----:B------:R-:W-:Y:S01]  /*2b10*/  VIADD R0, R0, 0xa0 ;  /* 0x000000a000007836 */ /* 0x000fe20000000000 */
[----:B------:R-:W-:Y:S01]  /*2b20*/  SEL R3, R3, RZ, P0 ;  /* 0x000000ff03037207 */ /* 0x000fe20000000000 */
[----:B------:R-:W-:-:S03]  /*2b30*/  VIADD R11, R11, 0x1 ;  /* 0x000000010b0b7836 */ /* 0x000fc60000000000 */
[----:B------:R-:W1:Y:S01]  /*2b40*/  LDS.128 R4, [R4+0x120] ;  /* 0x0001200004047984 */ /* 0x000e620000000c00 */
[----:B------:R-:W-:Y:S02]  /*2b50*/  PRMT R0, RZ, 0x654, R0 ;  /* 0x00000654ff007816 */ /* 0x000fe40000000000 */
[C---:B------:R-:W-:Y:S01]  /*2b60*/  ISETP.NE.AND P1, PT, R11.reuse, 0x2, PT ;  /* 0x000000020b00780c */ /* 0x040fe20003f25270 */
[----:B------:R-:W-:Y:S01]  /*2b70*/  @!PT LDS RZ, [RZ] ;  /* 0x00000000fffff984 */ /* 0x000fe20000000800 */
[----:B------:R-:W-:Y:S01]  /*2b80*/  @!PT LDS RZ, [RZ] ;  /* 0x00000000fffff984 */ /* 0x000fe20000000800 */
[----:B------:R-:W-:Y:S01]  /*2b90*/  @!PT LDS RZ, [RZ] ;  /* 0x00000000fffff984 */ /* 0x000fe20000000800 */
[----:B------:R-:W-:Y:S01]  /*2ba0*/  @!PT LDS RZ, [RZ] ;  /* 0x00000000fffff984 */ /* 0x000fe20000000800 */
[----:B------:R2:W-:Y:S06]  /*2bb0*/  MEMBAR.ALL.CTA ;  /* 0x0000000000007992 */ /* 0x0005ec0000008000 */
[----:B--2---:R-:W2:Y:S01]  /*2bc0*/  FENCE.VIEW.ASYNC.S ;  /* 0x00000000000073c6 */ /* 0x004ea20000000000 */
[----:B------:R-:W-:Y:S01]  /*2bd0*/  SEL R11, R11, RZ, P1 ;  /* 0x000000ff0b0b7207 */ /* 0x000fe20000800000 */
[----:B--2---:R2:W-:Y:S01]  /*2be0*/  SYNCS.ARRIVE.TRANS64.RED.A1T0 RZ, [R0+URZ], RZ ;  /* 0x000000ff00ff79a7 */ /* 0x0045e200081004ff */
[----:B-1----:R-:W-:-:S02]  /*2bf0*/  LOP3.LUT P3, RZ, R6, 0x1, RZ, 0xc0, !PT ;  /* 0x0000000106ff7812 */ /* 0x002fc4000786c0ff */
[----:B------:R-:W-:-:S04]  /*2c00*/  SEL R4, RZ, 0x1, P1 ;  /* 0x00000001ff047807 */ /* 0x000fc80000800000 */
[----:B------:R-:W-:Y:S02]  /*2c10*/  LOP3.LUT R9, R9, R4, RZ, 0x3c, !PT ;  /* 0x0000000409097212 */ /* 0x000fe400078e3cff */
[----:B--2---:R-:W-:-:S04]  /*2c20*/  SEL R0, RZ, 0x1, P0 ;  /* 0x00000001ff007807 */ /* 0x004fc80000000000 */
[----:B------:R-:W-:Y:S01]  /*2c30*/  LOP3.LUT R8, R8, R0, RZ, 0x3c, !PT ;  /* 0x0000000008087212 */ /* 0x000fe200078e3cff */
[----:B------:R-:W-:Y:S06]  /*2c40*/  @P3 BRA `(.L_x_51) ;  /* 0xfffffffc002c3947 */ /* 0x000fec000383ffff */
[----:B------:R-:W-:Y:S01]  /*2c50*/  ULEA UR5, UR6, UR37, 0x3 ;  /* 0x0000002506057291 */ /* 0x000fe2000f8e18ff */
[----:B------:R-:W-:-:S08]  /*2c60*/  SHF.L.U32 R2, R12, 0x1f, RZ ;  /* 0x0000001f0c027819 */ /* 0x000fd000000006ff */
[----:B------:R-:W1:Y:S02]  /*2c70*/  SYNCS.PHASECHK.TRANS64 P0, [UR5+0xa0], R2 ;  /* 0x0000a002ff0075a7 */ /* 0x000e640008001005 */
[----:B-1----:R-:W-:Y:S05]  /*2c80*/  @P0 BRA `(.L_x_52) ;  /* 0x0000000000080947 */ /* 0x002fea0003800000 */
[----:B------:R-:W1:Y:S02]  /*2c90*/  SYNCS.PHASECHK.TRANS64.TRYWAIT P0, [UR5+0xa0], R2 ;  /* 0x0000a002ff0075a7 */ /* 0x000e640008001105 */
[----:B-1----:R-:W-:Y:S05]  /*2ca0*/  @!P0 BRA `(.L_x_53) ;  /* 0x00000070002c8947 */ /* 0x002fea0003800000 */
.L_x_52:
[----:B------:R-:W-:-:S04]  /*2cb0*/  UIADD3 UR4, UPT, UPT, UR6, 0x1, URZ ;  /* 0x0000000106047890 */ /* 0x000fc8000fffe0ff */
[----:B------:R-:W-:-:S04]  /*2cc0*/  UISETP.NE.AND UP0, UPT, UR4, 0x2, UPT ;  /* 0x000000020400788c */ /* 0x000fc8000bf05270 */
[----:B------:R-:W-:Y:S02]  /*2cd0*/  USEL UR7, URZ, 0x1, UP0 ;  /* 0x00000001ff077887 */ /* 0x000fe40008000000 */
[----:B------:R-:W-:-:S04]  /*2ce0*/  USEL UR4, UR4, URZ, UP0 ;  /* 0x000000ff04047287 */ /* 0x000fc80008000000 */
[----:B------:R-:W-:Y:S01]  /*2cf0*/  ULEA UR4, UR4, UR37, 0x3 ;  /* 0x0000002504047291 */ /* 0x000fe2000f8e18ff */
[----:B-1----:R-:W-:-:S04]  /*2d00*/  LOP3.LUT R2, R12, UR7, RZ, 0x3c, !PT ;  /* 0x000000070c027c12 */ /* 0x002fc8000f8e3cff */
[----:B------:R-:W-:-:S04]  /*2d10*/  SHF.L.U32 R0, R2, 0x1f, RZ ;  /* 0x0000001f02007819 */ /* 0x000fc800000006ff */
[----:B------:R-:W1:Y:S02]  /*2d20*/  SYNCS.PHASECHK.TRANS64 P0, [UR4+0xa0], R0 ;  /* 0x0000a000ff0075a7 */ /* 0x000e640008001004 */
[----:B-1----:R-:W-:Y:S05]  /*2d30*/  @P0 EXIT ;  /* 0x000000000000094d */ /* 0x002fea0003800000 */
[----:B------:R-:W-:Y:S02]  /*2d40*/  SHF.L.U32 R2, R2, 0x1f, RZ ;  /* 0x0000001f02027819 */ /* 0x000fe400000006ff */
[----:B------:R-:W-:-:S07]  /*2d50*/  MOV R0, UR4 ;  /* 0x0000000400007c02 */ /* 0x000fce0008000f00 */
.L_x_54:
[----:B-1----:R1:W2:Y:S02]  /*2d60*/  SYNCS.PHASECHK.TRANS64.TRYWAIT P0, [R0+URZ+0xa0], R2 ;  /* 0x0000a002000075a7 */ /* 0x0022a400080011ff */
[----:B--2---:R-:W-:Y:S05]  /*2d70*/  @!P0 NANOSLEEP.SYNCS 0x989680 ;  /* 0x009896800000895d */ /* 0x004fea0003900000 */
[----:B------:R-:W2:Y:S02]  /*2d80*/  @!P0 SYNCS.PHASECHK.TRANS64 P0, [R0+URZ+0xa0], R2 ;  /* 0x0000a002000085a7 */ /* 0x000ea400080010ff */
[----:B--2---:R-:W-:Y:S05]  /*2d90*/  @P0 EXIT ;  /* 0x000000000000094d */ /* 0x004fea0003800000 */
[----:B------:R-:W-:Y:S05]  /*2da0*/  BRA `(.L_x_54) ;  /* 0xfffffffc00ec7947 */ /* 0x000fea000383ffff */
.L_x_47:
[----:B------:R-:W-:Y:S05]  /*2db0*/  BRA.U UP4, `(.L_x_55) ;  /* 0x0000001104d87547 */ /* 0x000fea000b800000 */
[----:B------:R-:W-:Y:S01]  /*2dc0*/  UMOV UR6, 0x40 ;  /* 0x0000004000067882 */ /* 0x000fe20000000000 */
[----:B------:R-:W-:Y:S01]  /*2dd0*/  NOP ;  /* 0x0000000000007918 */ /* 0x000fe20000000000 */
[----:B------:R-:W-:Y:S01]  /*2de0*/  ULEA UR6, UR37, UR6, 0x18 ;  /* 0x0000000625067291 */ /* 0x000fe2000f8ec0ff */
[----:B------:R-:W-:Y:S02]  /*2df0*/  UMOV UR7, 0x400 ;  /* 0x0000040000077882 */ /* 0x000fe40000000000 */
[----:B------:R-:W-:-:S06]  /*2e00*/  ULEA UR37, UR37, UR7, 0x18 ;  /* 0x0000000725257291 */ /* 0x000fcc000f8ec0ff */
[----:B------:R-:W1:Y:S02]  /*2e10*/  LDS.U8 R2, [UR6+0x1c] ;  /* 0x00001c06ff027984 */ /* 0x000e640008000000 */
[----:B-1----:R-:W-:-:S13]  /*2e20*/  ISETP.NE.AND P0, PT, R2, RZ, PT ;  /* 0x000000ff0200720c */ /* 0x002fda0003f05270 */
[----:B------:R-:W-:Y:S05]  /*2e30*/  @P0 BRA `(.L_x_56) ;  /* 0x0000000400080947 */ /* 0x000fea0003800000 */
[----:B------:R-:W-:Y:S02]  /*2e40*/  UISETP.NE.U32.AND UP0, UPT, UR5, 0x1, UPT ;  /* 0x000000010500788c */ /* 0x000fe4000bf05070 */
[----:B------:R-:W-:-:S07]  /*2e50*/  UIADD3 UR8, UPT, UPT, UR6, 0x8, URZ ;  /* 0x0000000806087890 */ /* 0x000fce000fffe0ff */
[----:B------:R-:W-:Y:S05]  /*2e60*/  BRA.U !UP0, `(.L_x_57) ;  /* 0x00000001089c7547 */ /* 0x000fea000b800000 */
[----:B------:R-:W-:Y:S01]  /*2e70*/  ELECT P0, URZ, PT ;  /* 0x0000000000ff782f */ /* 0x000fe20003800000 */
[----:B------:R-:W-:-:S12]  /*2e80*/  BSSY B0, `(.L_x_57) ;  /* 0x0000025000007945 */ /* 0x000fd80003800000 */
[----:B------:R-:W-:Y:S05]  /*2e90*/  @!P0 BRA `(.L_x_58) ;  /* 0x00000000008c8947 */ /* 0x000fea0003800000 */
[----:B------:R-:W-:-:S05]  /*2ea0*/  UMOV UR7, 0x10 ;  /* 0x0000001000077882 */ /* 0x000fca0000000000 */
[----:B------:R-:W-:Y:S04]  /*2eb0*/  DEPBAR.LE SB1, 0x36 ;  /* 0x00009d800000791a */ /* 0x000fe80000000000 */
[----:B------:R-:W1:Y:S02]  /*2ec0*/  UTCATOMSWS.2CTA.FIND_AND_SET.ALIGN UP1, UR7, UR7 ;  /* 0x00000007000775e3 */ /* 0x000e640008220800 */
[----:B-1----:R-:W-:Y:S01]  /*2ed0*/  MOV R10, UR7 ;  /* 0x00000007000a7c02 */ /* 0x002fe20008000f00 */
[----:B------:R-:W-:Y:S06]  /*2ee0*/  BRA.U UP1, `(.L_x_59) ;  /* 0x0000000101187547 */ /* 0x000fec000b800000 */
.L_x_60:
[----:B------:R-:W-:Y:S05]  /*2ef0*/  NANOSLEEP 0x64 ;  /* 0x000000640000795d */ /* 0x000fea0003800000 */
[----:B------:R-:W-:-:S05]  /*2f00*/  UMOV UR7, 0x10 ;  /* 0x0000001000077882 */ /* 0x000fca0000000000 */
[----:B------:R-:W-:Y:S04]  /*2f10*/  DEPBAR.LE SB1, 0x36 ;  /* 0x00009d800000791a */ /* 0x000fe80000000000 */
[----:B------:R-:W1:Y:S02]  /*2f20*/  UTCATOMSWS.2CTA.FIND_AND_SET.ALIGN UP1, UR7, UR7 ;  /* 0x00000007000775e3 */ /* 0x000e640008220800 */
[----:B-1----:R-:W-:Y:S01]  /*2f30*/  MOV R10, UR7 ;  /* 0x00000007000a7c02 */ /* 0x002fe20008000f00 */
[----:B------:R-:W-:Y:S05]  /*2f40*/  BRA.U !UP1, `(.L_x_60) ;  /* 0xfffffffd09e87547 */ /* 0x000fea000b83ffff */
.L_x_59:
[----:B------:R-:W1:Y:S01]  /*2f50*/  LDS R5, [UR6+0x10] ;  /* 0x00001006ff057984 */ /* 0x000e620008000800 */
[----:B------:R-:W-:Y:S01]  /*2f60*/  IMAD.U32 R3, RZ, RZ, UR37 ;  /* 0x00000025ff037e24 */ /* 0x000fe2000f8e00ff */
[----:B------:R-:W-:-:S03]  /*2f70*/  MOV R2, UR4 ;  /* 0x0000000400027c02 */ /* 0x000fc60008000f00 */
[----:B------:R-:W-:Y:S01]  /*2f80*/  VIADD R3, R3, 0x140 ;  /* 0x0000014003037836 */ /* 0x000fe20000000000 */
[----:B-1----:R-:W-:-:S04]  /*2f90*/  SHF.L.U32 R5, R5, 0x1f, RZ ;  /* 0x0000001f05057819 */ /* 0x002fc800000006ff */
[----:B------:R-:W1:Y:S02]  /*2fa0*/  SYNCS.PHASECHK.TRANS64.TRYWAIT P0, [UR6+0x8], R5 ;  /* 0x00000805ff0075a7 */ /* 0x000e640008001106 */
[----:B-1----:R-:W-:Y:S05]  /*2fb0*/  @P0 BRA `(.L_x_61) ;  /* 0x0000000000080947 */ /* 0x002fea0003800000 */
[----:B------:R-:W1:Y:S02]  /*2fc0*/  SYNCS.PHASECHK.TRANS64.TRYWAIT P0, [UR6+0x8], R5 ;  /* 0x00000805ff0075a7 */ /* 0x000e640008001106 */
[----:B-1----:R-:W-:Y:S05]  /*2fd0*/  @!P0 BRA `(.L_x_62) ;  /* 0x0000006c00788947 */ /* 0x002fea0003800000 */
.L_x_61:
[----:B-1----:R-:W-:Y:S01]  /*2fe0*/  HFMA2 R4, -RZ, RZ, 0, 5.9604644775390625e-08 ;  /* 0x00000001ff047431 */ /* 0x002fe200000001ff */
[----:B------:R-:W-:Y:S01]  /*2ff0*/  UPRMT UR7, UR4, 0x654, UR8 ;  /* 0x0000065404077896 */ /* 0x000fe20008000008 */
[----:B------:R-:W-:Y:S01]  /*3000*/  IMAD.MOV.U32 R7, RZ, RZ, 0xffff ;  /* 0x0000ffffff077424 */ /* 0x000fe200078e00ff */
[----:B------:R-:W-:Y:S01]  /*3010*/  PRMT R2, R2, 0x654, R3 ;  /* 0x0000065402027816 */ /* 0x000fe20000000003 */
[----:B------:R-:W-:Y:S02]  /*3020*/  IMAD.MOV.U32 R5, RZ, RZ, 0x4 ;  /* 0x00000004ff057424 */ /* 0x000fe400078e00ff */
[----:B------:R-:W-:Y:S01]  /*3030*/  IMAD.SHL.U32 R9, R10, 0x20, RZ ;  /* 0x000000200a097824 */ /* 0x000fe200078e00ff */
[----:B------:R-:W-:Y:S02]  /*3040*/  MOV R3, UR7 ;  /* 0x0000000700037c02 */ /* 0x000fe40008000f00 */
[-C--:B------:R-:W-:Y:S01]  /*3050*/  SHF.L.U32 R7, R7, R10.reuse, RZ ;  /* 0x0000000a07077219 */ /* 0x080fe200000006ff */
[----:B------:R1:W-:Y:S01]  /*3060*/  SYNCS.ARRIVE.TRANS64.RED RZ, [UR7], R5 ;  /* 0x00000005ffff79a7 */ /* 0x0003e20008000407 */
[----:B------:R-:W-:Y:S01]  /*3070*/  SHF.L.U32 R6, R4, R10, RZ ;  /* 0x0000000a04067219 */ /* 0x000fe200000006ff */
[----:B------:R1:W-:Y:S04]  /*3080*/  STS [UR37+0x140], R9 ;  /* 0x00014009ff007988 */ /* 0x0003e80008000825 */
[----:B------:R1:W-:Y:S04]  /*3090*/  STAS [R2.64], R10 ;  /* 0x0000000a02007dbd */ /* 0x0003e8000c0008ff */
[----:B------:R1:W-:Y:S04]  /*30a0*/  ATOMS.OR RZ, [UR6+0x14], R7 ;  /* 0x00001407ffff798c */ /* 0x0003e8000b000006 */
[----:B------:R1:W-:Y:S04]  /*30b0*/  ATOMS.OR RZ, [UR6+0x18], R6 ;  /* 0x00001806ffff798c */ /* 0x0003e8000b000006 */
[----:B------:R1:W-:Y:S02]  /*30c0*/  ATOMS.XOR RZ, [UR6+0x10], R4 ;  /* 0x00001004ffff798c */ /* 0x0003e4000b800006 */
.L_x_58:
[----:B------:R-:W-:Y:S05]  /*30d0*/  BSYNC B0 ;  /* 0x0000000000007941 */ /* 0x000fea0003800000 */
.L_x_57:
[----:B------:R-:W-:Y:S05]  /*30e0*/  BRA.U UP0, `(.L_x_63) ;  /* 0x00000001006c7547 */ /* 0x000fea000b800000 */
[----:B------:R-:W-:-:S03]  /*30f0*/  UMOV UR7, 0xffffffff ;  /* 0xffffffff00077882 */ /* 0x000fc60000000000 */
[----:B------:R-:W-:Y:S05]  /*3100*/  BRA.DIV UR7, `(.L_x_64) ;  /* 0x0000006e07447947 */ /* 0x000fea000b800000 */
[----:B------:R-:W-:-:S13]  /*3110*/  ELECT P6, URZ, PT ;  /* 0x0000000000ff782f */ /* 0x000fda00038c0000 */
.L_x_160:
[----:B------:R-:W-:Y:S05]  /*3120*/  @!P6 BRA `(.L_x_63) ;  /* 0x00000000005ce947 */ /* 0x000fea0003800000 */
[----:B-1----:R-:W1:Y:S02]  /*3130*/  LDS R3, [UR6+0x10] ;  /* 0x00001006ff037984 */ /* 0x002e640008000800 */
[----:B-1----:R-:W-:-:S04]  /*3140*/  SHF.L.U32 R3, R3, 0x1f, RZ ;  /* 0x0000001f03037819 */ /* 0x002fc800000006ff */
[----:B------:R-:W1:Y:S02]  /*3150*/  SYNCS.PHASECHK.TRANS64.TRYWAIT P0, [UR6+0x8], R3 ;  /* 0x00000803ff0075a7 */ /* 0x000e640008001106 */
[----:B-1----:R-:W-:Y:S05]  /*3160*/  @P0 BRA `(.L_x_65) ;  /* 0x0000000000080947 */ /* 0x002fea0003800000 */
[----:B------:R-:W1:Y:S02]  /*3170*/  SYNCS.PHASECHK.TRANS64.TRYWAIT P0, [UR6+0x8], R3 ;  /* 0x00000803ff0075a7 */ /* 0x000e640008001106 */
[----:B-1----:R-:W-:Y:S05]  /*3180*/  @!P0 BRA `(.L_x_66) ;  /* 0x0000006c00448947 */ /* 0x002fea0003800000 */
.L_x_65:
[----:B------:R-:W2:Y:S01]  /*3190*/  LDS R5, [UR37+0x140] ;  /* 0x00014025ff057984 */ /* 0x000ea20008000800 */
[----:B-1----:R-:W-:Y:S02]  /*31a0*/  HFMA2 R2, -RZ, RZ, 0, 5.9604644775390625e-08 ;  /* 0x00000001ff027431 */ /* 0x002fe400000001ff */
[----:B------:R-:W-:Y:S01]  /*31b0*/  IMAD.MOV.U32 R3, RZ, RZ, 0xffff ;  /* 0x0000ffffff037424 */ /* 0x000fe200078e00ff */
[----:B------:R-:W-:Y:S01]  /*31c0*/  UPRMT UR7, UR4, 0x654, UR8 ;  /* 0x0000065404077896 */ /* 0x000fe20008000008 */
[----:B--2---:R-:W-:-:S03]  /*31d0*/  IMAD.SHL.U32 R4, R5, 0x20, RZ ;  /* 0x0000002005047824 */ /* 0x004fc600078e00ff */
[-C--:B------:R-:W-:Y:S02]  /*31e0*/  SHF.L.U32 R3, R3, R5.reuse, RZ ;  /* 0x0000000503037219 */ /* 0x080fe400000006ff */
[----:B------:R-:W-:Y:S01]  /*31f0*/  SHF.L.U32 R5, R2, R5, RZ ;  /* 0x0000000502057219 */ /* 0x000fe200000006ff */
[----:B------:R2:W-:Y:S04]  /*3200*/  STS [UR37+0x140], R4 ;  /* 0x00014004ff007988 */ /* 0x0005e80008000825 */
[----:B------:R2:W-:Y:S04]  /*3210*/  ATOMS.OR RZ, [UR6+0x14], R3 ;  /* 0x00001403ffff798c */ /* 0x0005e8000b000006 */
[----:B------:R2:W-:Y:S01]  /*3220*/  ATOMS.OR RZ, [UR6+0x18], R5 ;  /* 0x00001805ffff798c */ /* 0x0005e2000b000006 */
[----:B------:R-:W-:Y:S03]  /*3230*/  SYNCS.ARRIVE.TRANS64.RED.A1T0 RZ, [UR7], RZ ;  /* 0x000000ffffff79a7 */ /* 0x000fe60008100407 */
[----:B------:R2:W-:Y:S01]  /*3240*/  ATOMS.XOR RZ, [UR6+0x10], R2 ;  /* 0x00001002ffff798c */ /* 0x0005e2000b800006 */
[----:B------:R-:W-:Y:S05]  /*3250*/  BRA `(.L_x_63) ;  /* 0x0000000000107947 */ /* 0x000fea0003800000 */
.L_x_56:
[----:B------:R-:W-:-:S05]  /*3260*/  MOV R2, 0xffffffff ;  /* 0xffffffff00027802 */ /* 0x000fca0000000f00 */
[----:B------:R1:W-:Y:S02]  /*3270*/  STS [UR37+0x140], R2 ;  /* 0x00014002ff007988 */ /* 0x0003e40008000825 */
[----:B-1----:R-:W-:Y:S02]  /*3280*/  MOV R2, 0x32a0 ;  /* 0x000032a000027802 */ /* 0x002fe40000000f00 */
[----:B-----5:R-:W-:Y:S05]  /*3290*/  CALL.REL.NOINC `($__internal_1_$__cuda_sm10x_tcgen05_guardrail_trap_phase_invalid_during_alloc) ;  /* 0x0000007400147944 */ /* 0x020fea0003c00000 */
.L_x_63:
[----:B------:R-:W-:Y:S05]  /*32a0*/  WARPSYNC.ALL ;  /* 0x0000000000007948 */ /* 0x000fea0003800000 */
[----:B------:R-:W3:Y:S01]  /*32b0*/  S2UR UR7, SR_CgaCtaId ;  /* 0x00000000000779c3 */ /* 0x000ee20000008800 */
[----:B------:R-:W-:Y:S01]  /*32c0*/  UMOV UR6, 0x400 ;  /* 0x0000040000067882 */ /* 0x000fe20000000000 */
[----:B------:R-:W-:-:S06]  /*32d0*/  NOP ;  /* 0x0000000000007918 */ /* 0x000fcc0000000000 */
[----:B------:R-:W-:Y:S06]  /*32e0*/  BAR.ARV 0x6, 0xa0 ;  /* 0x0182800000007b1d */ /* 0x000fec0000002000 */
[----:B------:R-:W4:Y:S01]  /*32f0*/  LDCU UR8, c[0x0][0x38c] ;  /* 0x00007180ff0877ac */ /* 0x000f220008000800 */
[----:B------:R-:W-:Y:S01]  /*3300*/  LOP3.LUT R0, R0, 0xffff, RZ, 0xc0, !PT ;  /* 0x0000ffff00007812 */ /* 0x000fe200078ec0ff */
[----:B-1----:R-:W-:Y:S01]  /*3310*/  IMAD.MOV.U32 R9, RZ, RZ, 0x1 ;  /* 0x00000001ff097424 */ /* 0x002fe200078e00ff */
[----:B------:R-:W-:Y:S01]  /*3320*/  LOP3.LUT R8, R8, 0xffff, RZ, 0xc0, !PT ;  /* 0x0000ffff08087812 */ /* 0x000fe200078ec0ff */
[----:B------:R-:W-:Y:S01]  /*3330*/  UMOV UR19, URZ ;  /* 0x000000ff00137c82 */ /* 0x000fe20008000000 */
[----:B------:R-:W-:Y:S01]  /*3340*/  R2UR UR11, R0 ;  /* 0x00000000000b72ca */ /* 0x000fe200000e0000 */
[----:B------:R-:W-:Y:S01]  /*3350*/  UMOV UR18, URZ ;  /* 0x000000ff00127c82 */ /* 0x000fe20008000000 */
[----:B------:R-:W-:Y:S01]  /*3360*/  R2UR UR12, R8 ;  /* 0x00000000080c72ca */ /* 0x000fe200000e0000 */
[----:B------:R-:W-:Y:S01]  /*3370*/  IMAD.MOV.U32 R8, RZ, RZ, RZ ;  /* 0x000000ffff087224 */ /* 0x000fe200078e00ff */
[----:B------:R-:W-:Y:S01]  /*3380*/  UMOV UR17, URZ ;  /* 0x000000ff00117c82 */ /* 0x000fe20008000000 */
[----:B---3--:R-:W-:-:S02]  /*3390*/  ULEA UR7, UR7, UR6, 0x18 ;  /* 0x0000000607077291 */ /* 0x008fc4000f8ec0ff */
[----:B------:R-:W-:Y:S02]  /*33a0*/  UISETP.NE.AND UP2, UPT, UR5, URZ, UPT ;  /* 0x000000ff0500728c */ /* 0x000fe4000bf45270 */
[----:B------:R-:W-:Y:S02]  /*33b0*/  UIADD3 UR13, UPT, UPT, UR7, 0x6300, URZ ;  /* 0x00006300070d7890 */ /* 0x000fe4000fffe0ff */
[----:B------:R-:W-:Y:S02]  /*33c0*/  UIADD3 UR14, UPT, UPT, UR7, 0xe300, URZ ;  /* 0x0000e300070e7890 */ /* 0x000fe4000fffe0ff */
[----:B----4-:R-:W-:Y:S01]  /*33d0*/  UIADD3 UR8, UPT, UPT, UR8, 0x7f, URZ ;  /* 0x0000007f08087890 */ /* 0x010fe2000fffe0ff */
[----:B--2---:R-:W1:Y:S01]  /*33e0*/  LDS R2, [UR7+0x140] ;  /* 0x00014007ff027984 */ /* 0x004e620008000800 */
[----:B------:R-:W-:Y:S02]  /*33f0*/  USHF.R.U32.HI UR13, URZ, 0x4, UR13 ;  /* 0x00000004ff0d7899 */ /* 0x000fe4000801160d */
[----:B------:R-:W-:-:S02]  /*3400*/  USHF.R.S32.HI UR6, URZ, 0x1f, UR8 ;  /* 0x0000001fff067899 */ /* 0x000fc40008011408 */
[----:B------:R-:W-:Y:S02]  /*3410*/  USHF.R.U32.HI UR14, URZ, 0x4, UR14 ;  /* 0x00000004ff0e7899 */ /* 0x000fe4000801160e */
[----:B------:R-:W-:Y:S02]  /*3420*/  ULEA.HI UR6, UR6, UR8, URZ, 0x7 ;  /* 0x0000000806067291 */ /* 0x000fe4000f8f38ff */
[----:B------:R-:W-:Y:S02]  /*3430*/  ULOP3.LUT UR13, UR13, 0x3fff, URZ, 0xc0, !UPT ;  /* 0x00003fff0d0d7892 */ /* 0x000fe4000f8ec0ff */
[----:B------:R-:W-:Y:S02]  /*3440*/  USHF.R.S32.HI UR6, URZ, 0x7, UR6 ;  /* 0x00000007ff067899 */ /* 0x000fe40008011406 */
[----:B------:R-:W-:Y:S02]  /*3450*/  ULOP3.LUT UR14, UR14, 0x3fff, URZ, 0xc0, !UPT ;  /* 0x00003fff0e0e7892 */ /* 0x000fe4000f8ec0ff */
[----:B------:R-:W-:Y:S01]  /*3460*/  UISETP.LT.AND UP0, UPT, UR6, 0x1, UPT ;  /* 0x000000010600788c */ /* 0x000fe2000bf01270 */
[----:B------:R-:W-:Y:S01]  /*3470*/  UMOV UR28, 0x0 ;  /* 0x00000000001c7882 */ /* 0x000fe20000000000 */
[----:B------:R-:W-:Y:S01]  /*3480*/  UMOV UR29, 0x8400010 ;  /* 0x08400010001d7882 */ /* 0x000fe20000000000 */
[----:B------:R-:W-:-:S02]  /*3490*/  ULOP3.LUT UR13, UR13, 0x10000, URZ, 0xfc, !UPT ;  /* 0x000100000d0d7892 */ /* 0x000fc4000f8efcff */
[----:B------:R-:W-:Y:S02]  /*34a0*/  ULOP3.LUT UR14, UR14, 0x10000, URZ, 0xfc, !UPT ;  /* 0x000100000e0e7892 */ /* 0x000fe4000f8efcff */
[----:B------:R-:W-:Y:S01]  /*34b0*/  USEL UR20, UR6, 0x1, !UP0 ;  /* 0x0000000106147887 */ /* 0x000fe2000c000000 */
[----:B------:R-:W-:Y:S01]  /*34c0*/  UMOV UR26, 0x0 ;  /* 0x00000000001a7882 */ /* 0x000fe20000000000 */
[----:B------:R-:W-:Y:S01]  /*34d0*/  UMOV UR27, 0x8400010 ;  /* 0x08400010001b7882 */ /* 0x000fe20000000000 */
[----:B------:R-:W-:Y:S01]  /*34e0*/  UMOV UR24, 0x0 ;  /* 0x0000000000187882 */ /* 0x000fe20000000000 */
[----:B------:R-:W-:Y:S01]  /*34f0*/  UMOV UR25, 0x8400010 ;  /* 0x0840001000197882 */ /* 0x000fe20000000000 */
[----:B------:R-:W-:Y:S01]  /*3500*/  UMOV UR22, 0x0 ;  /* 0x0000000000167882 */ /* 0x000fe20000000000 */
[----:B------:R-:W-:Y:S01]  /*3510*/  UMOV UR23, 0x8400010 ;  /* 0x0840001000177882 */ /* 0x000fe20000000000 */
[----:B-1----:R-:W-:Y:S02]  /*3520*/  R2UR UR21, R2 ;  /* 0x00000000021572ca */ /* 0x002fe400000e0000 */
[----:B------:R-:W-:-:S13]  /*3530*/  CS2R R2, SRZ ;  /* 0x0000000000027805 */ /* 0x000fda000001ff00 */
.L_x_74:
[C---:B------:R-:W-:Y:S02]  /*3540*/  LEA R0, R8.reuse, UR7, 0x3 ;  /* 0x0000000708007c11 */ /* 0x040fe4000f8e18ff */
[----:B------:R-:W-:Y:S02]  /*3550*/  SHF.L.U32 R4, R3, 0x1f, RZ ;  /* 0x0000001f03047819 */ /* 0x000fe400000006ff */
[----:B------:R-:W-:Y:S02]  /*3560*/  LEA R5, R8, UR7, 0x4 ;  /* 0x0000000708057c11 */ /* 0x000fe4000f8e20ff */
[----:B------:R-:W1:Y:S02]  /*3570*/  SYNCS.PHASECHK.TRANS64.TRYWAIT P0, [R0+URZ+0x90], R4 ;  /* 0x00009004000075a7 */ /* 0x000e6400080011ff */
[----:B-1-34-:R-:W-:Y:S05]  /*3580*/  @!P0 BRA `(.L_x_67) ;  /* 0x00000068005c8947 */ /* 0x01afea0003800000 */
.L_x_161:
[----:B-1----:R-:W1:Y:S01]  /*3590*/  LDS.128 R4, [R5+0x120] ;  /* 0x0001200005047984 */ /* 0x002e620000000c00 */
[----:B------:R-:W-:Y:S02]  /*35a0*/  VIADD R0, R0, 0xa0 ;  /* 0x000000a000007836 */ /* 0x000fe40000000000 */
[----:B------:R-:W-:Y:S01]  /*35b0*/  VIADD R8, R8, 0x1 ;  /* 0x0000000108087836 */ /* 0x000fe20000000000 */
[----:B------:R-:W-:Y:S01]  /*35c0*/  @!PT LDS RZ, [RZ] ;  /* 0x00000000fffff984 */ /* 0x000fe20000000800 */
[----:B------:R-:W-:Y:S01]  /*35d0*/  @!PT LDS RZ, [RZ] ;  /* 0x00000000fffff984 */ /* 0x000fe20000000800 */
[----:B------:R-:W-:Y:S01]  /*35e0*/  @!PT LDS RZ, [RZ] ;  /* 0x00000000fffff984 */ /* 0x000fe20000000800 */
[----:B------:R-:W-:Y:S01]  /*35f0*/  @!PT LDS RZ, [RZ] ;  /* 0x00000000fffff984 */ /* 0x000fe20000000800 */
[----:B------:R2:W-:Y:S06]  /*3600*/  MEMBAR.ALL.CTA ;  /* 0x0000000000007992 */ /* 0x0005ec0000008000 */
[----:B--2---:R-:W2:Y:S01]  /*3610*/  FENCE.VIEW.ASYNC.S ;  /* 0x00000000000073c6 */ /* 0x004ea20000000000 */
[----:B------:R-:W-:-:S04]  /*3620*/  PRMT R0, RZ, 0x654, R0 ;  /* 0x00000654ff007816 */ /* 0x000fc80000000000 */
[----:B--2---:R2:W-:Y:S01]  /*3630*/  SYNCS.ARRIVE.TRANS64.RED.A1T0 RZ, [R0+URZ], RZ ;  /* 0x000000ff00ff79a7 */ /* 0x0045e200081004ff */
[----:B-1----:R-:W-:Y:S01]  /*3640*/  LOP3.LUT P1, RZ, R6, 0x1, RZ, 0xc0, !PT ;  /* 0x0000000106ff7812 */ /* 0x002fe2000782c0ff */
[----:B--2---:R-:W-:-:S12]  /*3650*/  BRA.U UP2, `(.L_x_68) ;  /* 0x0000000502087547 */ /* 0x004fd8000b800000 */
[----:B------:R-:W1:Y:S01]  /*3660*/  LDCU UR8, c[0x0][0x38c] ;  /* 0x00007180ff0877ac */ /* 0x000e620008000800 */
[----:B------:R-:W-:Y:S02]  /*3670*/  PLOP3.LUT P2, PT, PT, PT, PT, 0x80, 0x8 ;  /* 0x000000000008781c */ /* 0x000fe40003f4f070 */
[----:B------:R-:W-:Y:S01]  /*3680*/  SHF.L.U32 R4, R9, 0x1f, RZ ;  /* 0x0000001f09047819 */ /* 0x000fe200000006ff */
[----:B------:R-:W-:Y:S02]  /*3690*/  ULEA UR9, UR19, UR7, 0x3 ;  /* 0x0000000713097291 */ /* 0x000fe4000f8e18ff */
[----:B------:R-:W-:Y:S02]  /*36a0*/  ULEA UR10, UR19, UR21, 0x7 ;  /* 0x00000015130a7291 */ /* 0x000fe4000f8e38ff */
[----:B-1----:R-:W-:-:S06]  /*36b0*/  UISETP.GE.AND UP0, UPT, UR8, 0x1, UPT ;  /* 0x000000010800788c */ /* 0x002fcc000bf06270 */
[----:B------:R-:W-:-:S05]  /*36c0*/  PLOP3.LUT P0, PT, PT, PT, UP0, 0x80, 0x8 ;  /* 0x000000000008781c */ /* 0x000fca0003f0f008 */
[----:B------:R-:W-:-:S08]  /*36d0*/  @UP0 ULEA UR8, UR18, UR7, 0x3 ;  /* 0x0000000712080291 */ /* 0x000fd0000f8e18ff */
[----:B------:R-:W-:-:S04]  /*36e0*/  @P0 SHF.L.U32 R0, R2, 0x1f, RZ ;  /* 0x0000001f02000819 */ /* 0x000fc800000006ff */
[----:B------:R1:W2:Y:S01]  /*36f0*/  @P0 SYNCS.PHASECHK.TRANS64.TRYWAIT P2, [UR8], R0 ;  /* 0x00000000ff0005a7 */ /* 0x0002a20008041108 */
[----:B------:R-:W3:Y:S02]  /*3700*/  SYNCS.PHASECHK.TRANS64.TRYWAIT P0, [UR9+0xd0], R4 ;  /* 0x0000d004ff0075a7 */ /* 0x000ee40008001109 */
[----:B-123--:R-:W-:Y:S05]  /*3710*/  @!P0 BRA `(.L_x_69) ;  /* 0x00000068000c8947 */ /* 0x00efea0003800000 */
.L_x_163:
[----:B------:R-:W-:Y:S01]  /*3720*/  UMOV UR16, UR17 ;  /* 0x0000001100107c82 */ /* 0x000fe20008000000 */
[----:B------:R-:W-:Y:S05]  /*3730*/  BRA.U !UP0, `(.L_x_70) ;  /* 0x0000000108c07547 */ /* 0x000fea000b800000 */
[----:B------:R-:W-:Y:S02]  /*3740*/  UIADD3 UR16, UPT, UPT, UR20, UR17, URZ ;  /* 0x0000001114107290 */ /* 0x000fe4000fffe0ff */
[----:B------:R-:W-:Y:S01]  /*3750*/  UPLOP3.LUT UP3, UPT, UPT, UPT, UPT, 0x40, 0x4 ;  /* 0x000000000004789c */ /* 0x000fe20003f6e870 */
[----:B------:R-:W-:Y:S01]  /*3760*/  UMOV UR15, UR6 ;  /* 0x00000006000f7c82 */ /* 0x000fe20008000000 */
[----:B------:R-:W-:-:S09]  /*3770*/  UMOV UR46, UR18 ;  /* 0x00000012002e7c82 */ /* 0x000fd20008000000 */
.L_x_73:
[----:B--2---:R-:W-:Y:S01]  /*3780*/  ULEA UR8, UR46, UR7, 0x3 ;  /* 0x000000072e087291 */ /* 0x004fe2000f8e18ff */
[----:B---3--:R-:W-:Y:S11]  /*3790*/  @P2 BRA `(.L_x_71) ;  /* 0x00000000000c2947 */ /* 0x008ff60003800000 */
[----:B-1----:R-:W-:Y:S04]  /*37a0*/  SHF.L.U32 R4, R2, 0x1f, RZ ;  /* 0x0000001f02047819 */ /* 0x002fe800000006ff */
[----:B------:R-:W1:Y:S02]  /*37b0*/  SYNCS.PHASECHK.TRANS64.TRYWAIT P0, [UR8], R4 ;  /* 0x00000004ff0075a7 */ /* 0x000e640008001108 */
[----:B-1----:R-:W-:Y:S05]  /*37c0*/  @!P0 BRA `(.L_x_72) ;  /* 0x0000006400f88947 */ /* 0x002fea0003800000 */
.L_x_71:
[----:B------:R-:W-:Y:S01]  /*37d0*/  UISETP.NE.AND UP0, UPT, UR15, 0x1, UPT ;  /* 0x000000010f00788c */ /* 0x000fe2000bf05270 */
[----:B------:R-:W-:Y:S01]  /*37e0*/  PLOP3.LUT P2, PT, PT, PT, PT, 0x80, 0x8 ;  /* 0x000000000008781c */ /* 0x000fe20003f4f070 */
[----:B------:R-:W-:Y:S02]  /*37f0*/  UIADD3 UR18, UPT, UPT, UR46, 0x1, URZ ;  /* 0x000000012e127890 */ /* 0x000fe4000fffe0ff */
[----:B------:R-:W-:Y:S02]  /*3800*/  ULEA UR32, UR46, UR14, 0xa ;  /* 0x0000000e2e207291 */ /* 0x000fe4000f8e50ff */
[----:B------:R-:W-:Y:S01]  /*3810*/  UISETP.NE.AND UP1, UPT, UR18, 0x4, UPT ;  /* 0x000000041200788c */ /* 0x000fe2000bf25270 */
[----:B------:R-:W-:Y:S01]  /*3820*/  PLOP3.LUT P0, PT, PT, PT, UP0, 0x80, 0x8 ;  /* 0x000000000008781c */ /* 0x000fe20003f0f008 */
[----:B------:R-:W-:Y:S02]  /*3830*/  UIADD3 UR44, UPT, UPT, UR32, 0x2, URZ ;  /* 0x00000002202c7890 */ /* 0x000fe4000fffe0ff */
[----:B------:R-:W-:Y:S02]  /*3840*/  USEL UR31, URZ, 0x1, UP1 ;  /* 0x00000001ff1f7887 */ /* 0x000fe40008800000 */
[----:B------:R-:W-:Y:S02]  /*3850*/  USEL UR18, UR18, URZ, UP1 ;  /* 0x000000ff12127287 */ /* 0x000fe40008800000 */
[----:B------:R-:W-:Y:S02]  /*3860*/  UIADD3 UR40, UPT, UPT, UR32, 0x4, URZ ;  /* 0x0000000420287890 */ /* 0x000fe4000fffe0ff */
[----:B------:R-:W-:Y:S01]  /*3870*/  @UP0 ULEA UR30, UR18, UR7, 0x3 ;  /* 0x00000007121e0291 */ /* 0x000fe2000f8e18ff */
[----:B------:R-:W-:Y:S01]  /*3880*/  LOP3.LUT R2, R2, UR31, RZ, 0x3c, !PT ;  /* 0x0000001f02027c12 */ /* 0x000fe2000f8e3cff */
[----:B------:R-:W-:Y:S02]  /*3890*/  UIADD3 UR36, UPT, UPT, UR32, 0x6, URZ ;  /* 0x0000000620247890 */ /* 0x000fe4000fffe0ff */
[----:B------:R-:W-:Y:S01]  /*38a0*/  UIADD3 UR8, UPT, UPT, UR8, 0x20, URZ ;  /* 0x0000002008087890 */ /* 0x000fe2000fffe0ff */
[----:B-1----:R-:W-:Y:S01]  /*38b0*/  @P0 SHF.L.U32 R0, R2, 0x1f, RZ ;  /* 0x0000001f02000819 */ /* 0x002fe200000006ff */
[----:B------:R-:W-:Y:S02]  /*38c0*/  UIADD3 UR17, UPT, UPT, UR17, 0x1, URZ ;  /* 0x0000000111117890 */ /* 0x000fe4000fffe0ff */
[----:B------:R-:W-:Y:S01]  /*38d0*/  UIADD3 UR15, UPT, UPT, UR15, -0x1, URZ ;  /* 0xffffffff0f0f7890 */ /* 0x000fe2000fffe0ff */
[----:B------:R2:W3:Y:S01]  /*38e0*/  @P0 SYNCS.PHASECHK.TRANS64.TRYWAIT P2, [UR30], R0 ;  /* 0x00000000ff0005a7 */ /* 0x0004e2000804111e */
[----:B------:R-:W-:Y:S02]  /*38f0*/  ULEA UR30, UR46, UR13, 0x9 ;  /* 0x0000000d2e1e7291 */ /* 0x000fe4000f8e48ff */
[----:B------:R-:W-:Y:S02]  /*3900*/  UISETP.NE.AND UP0, UPT, UR17, UR16, UPT ;  /* 0x000000101100728c */ /* 0x000fe4000bf05270 */
[----:B------:R-:W-:Y:S02]  /*3910*/  UIADD3 UR42, UPT, UPT, UR30, 0x2, URZ ;  /* 0x000000021e2a7890 */ /* 0x000fe4000fffe0ff */
[----:B------:R-:W-:Y:S02]  /*3920*/  UIADD3 UR38, UPT, UPT, UR30, 0x4, URZ ;  /* 0x000000041e267890 */ /* 0x000fe4000fffe0ff */
[----:B------:R-:W-:Y:S01]  /*3930*/  UIADD3 UR34, UPT, UPT, UR30, 0x6, URZ ;  /* 0x000000061e227890 */ /* 0x000fe2000fffe0ff */
[----:B------:R-:W-:Y:S01]  /*3940*/  UMOV UR33, 0x40004040 ;  /* 0x4000404000217882 */ /* 0x000fe20000000000 */
[----:B------:R-:W-:Y:S01]  /*3950*/  UMOV UR31, 0x40004040 ;  /* 0x40004040001f7882 */ /* 0x000fe20000000000 */
[----:B------:R-:W-:Y:S01]  /*3960*/  UMOV UR45, 0x40004040 ;  /* 0x40004040002d7882 */ /* 0x000fe20000000000 */
[----:B------:R2:W-:Y:S01]  /*3970*/  UTCQMMA.2CTA gdesc[UR30], gdesc[UR32], tmem[UR10], tmem[UR28], idesc[UR29], UP3 ;  /* 0x00ff1c201e0075ea */ /* 0x0005e20009a0030a */
[----:B------:R-:W-:Y:S01]  /*3980*/  UPLOP3.LUT UP3, UPT, UPT, UPT, UPT, 0x80, 0x8 ;  /* 0x000000000008789c */ /* 0x000fe20003f6f070 */
[----:B------:R-:W-:Y:S01]  /*3990*/  UMOV UR43, 0x40004040 ;  /* 0x40004040002b7882 */ /* 0x000fe20000000000 */
[----:B------:R-:W-:Y:S01]  /*39a0*/  UMOV UR41, 0x40004040 ;  /* 0x4000404000297882 */ /* 0x000fe20000000000 */
[----:B------:R2:W-:Y:S01]  /*39b0*/  UTCQMMA.2CTA gdesc[UR42], gdesc[UR44], tmem[UR10], tmem[UR26], idesc[UR27], UPT ;  /* 0x00ff1a2c2a0075ea */ /* 0x0005e2000ba0030a */
[----:B------:R-:W-:Y:S01]  /*39c0*/  UMOV UR39, 0x40004040 ;  /* 0x4000404000277882 */ /* 0x000fe20000000000 */
[----:B------:R-:W-:Y:S01]  /*39d0*/  UMOV UR37, 0x40004040 ;  /* 0x4000404000257882 */ /* 0x000fe20000000000 */
[----:B------:R-:W-:Y:S01]  /*39e0*/  UMOV UR35, 0x40004040 ;  /* 0x4000404000237882 */ /* 0x000fe20000000000 */
[----:B------:R2:W-:Y:S01]  /*39f0*/  UTCQMMA.2CTA gdesc[UR38], gdesc[UR40], tmem[UR10], tmem[UR24], idesc[UR25], UPT ;  /* 0x00ff1828260075ea */ /* 0x0005e2000ba0030a */
[----:B------:R2:W-:Y:S01]  /*3a00*/  UTCQMMA.2CTA gdesc[UR34], gdesc[UR36], tmem[UR10], tmem[UR22], idesc[UR23], UPT ;  /* 0x00ff1624220075ea */ /* 0x0005e2000ba0030a */
[----:B------:R2:W-:Y:S01]  /*3a10*/  UTCBAR.2CTA.MULTICAST [UR8], URZ, UR12 ;  /* 0x000000ff080073e9 */ /* 0x0005e2000820080c */
[----:B------:R-:W-:Y:S01]  /*3a20*/  UMOV UR46, UR18 ;  /* 0x00000012002e7c82 */ /* 0x000fe20008000000 */
[----:B------:R-:W-:Y:S05]  /*3a30*/  BRA.U UP0, `(.L_x_73) ;  /* 0xfffffffd00507547 */ /* 0x000fea000b83ffff */
.L_x_70:
[----:B------:R-:W-:Y:S01]  /*3a40*/  UIADD3 UR9, UPT, UPT, UR9, 0xb0, URZ ;  /* 0x000000b009097890 */ /* 0x000fe2000fffe0ff */
[----:B------:R-:W-:-:S08]  /*3a50*/  UMOV UR17, UR16 ;  /* 0x0000001000117c82 */ /* 0x000fd00008000000 */
[----:B------:R4:W-:Y:S01]  /*3a60*/  UTCBAR.2CTA.MULTICAST [UR9], URZ, UR11 ;  /* 0x000000ff090073e9 */ /* 0x0009e2000820080b */
[----:B------:R-:W-:Y:S02]  /*3a70*/  NOP ;  /* 0x0000000000007918 */ /* 0x000fe40000000000 */
.L_x_68:
[----:B------:R-:W-:Y:S01]  /*3a80*/  UIADD3 UR19, UPT, UPT, UR19, 0x1, URZ ;  /* 0x0000000113137890 */ /* 0x000fe2000fffe0ff */
[----:B------:R-:W-:-:S03]  /*3a90*/  ISETP.NE.AND P0, PT, R8, 0x2, PT ;  /* 0x000000020800780c */ /* 0x000fc60003f05270 */
[----:B------:R-:W-:Y:S01]  /*3aa0*/  UISETP.NE.AND UP0, UPT, UR19, 0x4, UPT ;  /* 0x000000041300788c */ /* 0x000fe2000bf05270 */
[----:B-12---:R-:W-:Y:S02]  /*3ab0*/  SEL R0, RZ, 0x1, P0 ;  /* 0x00000001ff007807 */ /* 0x006fe40000000000 */
[----:B------:R-:W-:Y:S01]  /*3ac0*/  SEL R8, R8, RZ, P0 ;  /* 0x000000ff08087207 */ /* 0x000fe20000000000 */
[----:B------:R-:W-:Y:S01]  /*3ad0*/  USEL UR8, URZ, 0x1, UP0 ;  /* 0x00000001ff087887 */ /* 0x000fe20008000000 */
[----:B------:R-:W-:Y:S01]  /*3ae0*/  LOP3.LUT R3, R3, R0, RZ, 0x3c, !PT ;  /* 0x0000000003037212 */ /* 0x000fe200078e3cff */
[----:B------:R-:W-:-:S04]  /*3af0*/  USEL UR19, UR19, URZ, UP0 ;  /* 0x000000ff13137287 */ /* 0x000fc80008000000 */
[----:B------:R-:W-:Y:S01]  /*3b00*/  LOP3.LUT R9, R9, UR8, RZ, 0x3c, !PT ;  /* 0x0000000809097c12 */ /* 0x000fe2000f8e3cff */
[----:B------:R-:W-:Y:S07]  /*3b10*/  @P1 BRA `(.L_x_74) ;  /* 0xfffffff800881947 */ /* 0x000fee000383ffff */
[----:B------:R-:W1:Y:S01]  /*3b20*/  S2UR UR6, SR_CgaCtaId ;  /* 0x00000000000679c3 */ /* 0x000e620000008800 */
[----:B------:R-:W-:Y:S01]  /*3b30*/  ELECT P0, URZ, PT ;  /* 0x0000000000ff782f */ /* 0x000fe20003800000 */
[----:B------:R-:W-:Y:S01]  /*3b40*/  HFMA2 R0, -RZ, RZ, 0, 5.9604644775390625e-08 ;  /* 0x00000001ff007431 */ /* 0x000fe200000001ff */
[----:B------:R-:W-:-:S05]  /*3b50*/  UMOV UR8, 0x40 ;  /* 0x0000004000087882 */ /* 0x000fca0000000000 */
[----:B------:R-:W-:Y:S01]  /*3b60*/  UVIRTCOUNT.DEALLOC.SMPOOL 0x80 ;  /* 0x000000800000784c */ /* 0x000fe20000000000 */
[----:B------:R-:W-:Y:S02]  /*3b70*/  UISETP.NE.AND UP0, UPT, UR5, URZ, UPT ;  /* 0x000000ff0500728c */ /* 0x000fe4000bf05270 */
[----:B-1----:R-:W-:-:S09]  /*3b80*/  ULEA UR6, UR6, UR8, 0x18 ;  /* 0x0000000806067291 */ /* 0x002fd2000f8ec0ff */
[----:B------:R1:W-:Y:S01]  /*3b90*/  @P0 STS.U8 [UR6+0x1c], R0 ;  /* 0x00001c00ff000988 */ /* 0x0003e20008000006 */
[----:B------:R-:W-:Y:S05]  /*3ba0*/  BRA.U UP0, `(.L_x_75) ;  /* 0x0000000100a07547 */ /* 0x000fea000b800000 */
[----:B------:R-:W-:Y:S01]  /*3bb0*/  UIADD3 UR5, UPT, UPT, UR7, 0xd0, URZ ;  /* 0x000000d007057890 */ /* 0x000fe2000fffe0ff */
[----:B------:R-:W-:-:S03]  /*3bc0*/  SHF.L.U32 R2, R9, 0x1f, RZ ;  /* 0x0000001f09027819 */ /* 0x000fc600000006ff */
[----:B------:R-:W-:-:S09]  /*3bd0*/  ULEA UR8, UR19, UR5, 0x3 ;  /* 0x0000000513087291 */ /* 0x000fd2000f8e18ff */
[----:B------:R-:W2:Y:S02]  /*3be0*/  SYNCS.PHASECHK.TRANS64.TRYWAIT P0, [UR8], R2 ;  /* 0x00000002ff0075a7 */ /* 0x000ea40008001108 */
[----:B--2---:R-:W-:Y:S05]  /*3bf0*/  @!P0 BRA `(.L_x_76) ;  /* 0x0000006400048947 */ /* 0x004fea0003800000 */
.L_x_166:
[----:B----4-:R-:W-:-:S04]  /*3c00*/  UIADD3 UR9, UPT, UPT, UR19, 0x1, URZ ;  /* 0x0000000113097890 */ /* 0x010fc8000fffe0ff */
        /* <DEDUP_REMOVED lines=8> */
.L_x_168:
        /* <DEDUP_REMOVED lines=9> */
.L_x_170:
[----:B------:R-:W-:-:S04]  /*3d20*/  UIADD3 UR9, UPT, UPT, UR9, 0x1, URZ ;  /* 0x0000000109097890 */ /* 0x000fc8000fffe0ff */
[----:B------:R-:W-:-:S04]  /*3d30*/  UISETP.NE.AND UP1, UPT, UR9, 0x4, UPT ;  /* 0x000000040900788c */ /* 0x000fc8000bf25270 */
[----:B------:R-:W-:Y:S02]  /*3d40*/  USEL UR8, URZ, 0x1, UP1 ;  /* 0x00000001ff087887 */ /* 0x000fe40008800000 */
[----:B------:R-:W-:-:S04]  /*3d50*/  USEL UR9, UR9, URZ, UP1 ;  /* 0x000000ff09097287 */ /* 0x000fc80008800000 */
[----:B------:R-:W-:Y:S01]  /*3d60*/  ULEA UR9, UR9, UR5, 0x3 ;  /* 0x0000000509097291 */ /* 0x000fe2000f8e18ff */
[----:B------:R-:W-:-:S04]  /*3d70*/  LOP3.LUT R2, R2, UR8, RZ, 0x3c, !PT ;  /* 0x0000000802027c12 */ /* 0x000fc8000f8e3cff */
[----:B------:R-:W-:Y:S01]  /*3d80*/  SHF.L.U32 R2, R2, 0x1f, RZ ;  /* 0x0000001f02027819 */ /* 0x000fe200000006ff */
[----:B-1----:R-:W-:-:S04]  /*3d90*/  IMAD.U32 R0, RZ, RZ, UR9 ;  /* 0x00000009ff007e24 */ /* 0x002fc8000f8e00ff */
[----:B------:R1:W2:Y:S03]  /*3da0*/  SYNCS.PHASECHK.TRANS64.TRYWAIT P0, [R0+URZ], R2 ;  /* 0x00000002000075a7 */ /* 0x0002a600080011ff */
[----:B--2---:R-:W-:Y:S05]  /*3db0*/  @!P0 NANOSLEEP.SYNCS 0x989680 ;  /* 0x009896800000895d */ /* 0x004fea0003900000 */
[----:B------:R-:W2:Y:S02]  /*3dc0*/  @!P0 SYNCS.PHASECHK.TRANS64 P0, [R0+URZ], R2 ;  /* 0x00000002000085a7 */ /* 0x000ea400080010ff */
[----:B--2---:R-:W-:Y:S05]  /*3dd0*/  @P0 BRA `(.L_x_79) ;  /* 0x0000000000200947 */ /* 0x004fea0003800000 */
.L_x_80:
[----:B--2---:R2:W4:Y:S02]  /*3de0*/  SYNCS.PHASECHK.TRANS64.TRYWAIT P0, [R0+URZ], R2 ;  /* 0x00000002000075a7 */ /* 0x00452400080011ff */
[----:B----4-:R-:W-:Y:S05]  /*3df0*/  @!P0 NANOSLEEP.SYNCS 0x989680 ;  /* 0x009896800000895d */ /* 0x010fea0003900000 */
[----:B------:R-:W4:Y:S02]  /*3e00*/  @!P0 SYNCS.PHASECHK.TRANS64 P0, [R0+URZ], R2 ;  /* 0x00000002000085a7 */ /* 0x000f2400080010ff */
[----:B----4-:R-:W-:Y:S05]  /*3e10*/  @!P0 BRA `(.L_x_80) ;  /* 0xfffffffc00f08947 */ /* 0x010fea000383ffff */
[----:B------:R-:W-:Y:S05]  /*3e20*/  BRA `(.L_x_79) ;  /* 0x00000000000c7947 */ /* 0x000fea0003800000 */
.L_x_75:
[----:B------:R-:W-:-:S04]  /*3e30*/  UIADD3 UR5, UPT, UPT, UR7, 0x110, URZ ;  /* 0x0000011007057890 */ /* 0x000fc8000fffe0ff */
[----:B------:R-:W-:-:S09]  /*3e40*/  UPRMT UR5, UR4, 0x654, UR5 ;  /* 0x0000065404057896 */ /* 0x000fd20008000005 */
[----:B------:R-:W-:Y:S03]  /*3e50*/  SYNCS.ARRIVE.TRANS64.RED.A1T0 RZ, [UR5], RZ ;  /* 0x000000ffffff79a7 */ /* 0x000fe60008100405 */
.L_x_79:
[----:B-12---:R-:W-:Y:S01]  /*3e60*/  SHF.L.U32 R2, RZ, 0x1f, RZ ;  /* 0x0000001fff027819 */ /* 0x006fe200000006ff */
[----:B------:R-:W-:Y:S01]  /*3e70*/  UIADD3 UR5, UPT, UPT, UR7, 0x110, URZ ;  /* 0x0000011007057890 */ /* 0x000fe2000fffe0ff */
[----:B------:R-:W-:Y:S02]  /*3e80*/  PLOP3.LUT P0, PT, PT, PT, UP0, 0x80, 0x8 ;  /* 0x000000000008781c */ /* 0x000fe40003f0f008 */
[----:B------:R-:W1:Y:S02]  /*3e90*/  SYNCS.PHASECHK.TRANS64.TRYWAIT P1, [UR7+0x110], R2 ;  /* 0x00011002ff0075a7 */ /* 0x000e640008021107 */
[----:B-1----:R-:W-:Y:S09]  /*3ea0*/  @!P1 BRA `(.L_x_81) ;  /* 0x0000006000a09947 */ /* 0x002ff20003800000 */
.L_x_172:
[----:B------:R-:W-:Y:S01]  /*3eb0*/  @!UP0 UPRMT UR5, UR4, 0x654, UR5 ;  /* 0x0000065404058896 */ /* 0x000fe20008000005 */
[----:B------:R-:W-:Y:S02]  /*3ec0*/  UMOV UR8, 0xffff ;  /* 0x0000ffff00087882 */ /* 0x000fe40000000000 */
[----:B------:R-:W-:-:S06]  /*3ed0*/  UMOV UR4, 0x1 ;  /* 0x0000000100047882 */ /* 0x000fcc0000000000 */
[----:B------:R-:W-:Y:S01]  /*3ee0*/  @!P0 SYNCS.ARRIVE.TRANS64.RED.A1T0 RZ, [UR5], RZ ;  /* 0x000000ffffff89a7 */ /* 0x000fe20008100405 */
[----:B------:R-:W-:Y:S01]  /*3ef0*/  NOP ;  /* 0x0000000000007918 */ /* 0x000fe20000000000 */
[----:B-1----:R-:W1:Y:S01]  /*3f00*/  LDS R0, [UR6+0x14] ;  /* 0x00001406ff007984 */ /* 0x002e620008000800 */
[----:B------:R-:W-:-:S04]  /*3f10*/  ULOP3.LUT UR5, UR21, 0xffff, URZ, 0xc0, !UPT ;  /* 0x0000ffff15057892 */ /* 0x000fc8000f8ec0ff */
[----:B------:R-:W-:-:S04]  /*3f20*/  USHF.R.U32.HI UR5, URZ, 0x5, UR5 ;  /* 0x00000005ff057899 */ /* 0x000fc80008011605 */
[----:B------:R-:W-:Y:S02]  /*3f30*/  USHF.L.U32 UR8, UR8, UR5, URZ ;  /* 0x0000000508087299 */ /* 0x000fe400080006ff */
[----:B------:R-:W-:-:S04]  /*3f40*/  USHF.L.U32 UR4, UR4, UR5, URZ ;  /* 0x0000000504047299 */ /* 0x000fc800080006ff */
[----:B-1----:R-:W-:-:S04]  /*3f50*/  LOP3.LUT R0, R0, UR8, RZ, 0xc0, !PT ;  /* 0x0000000800007c12 */ /* 0x002fc8000f8ec0ff */
[----:B------:R-:W-:-:S13]  /*3f60*/  ISETP.NE.AND P0, PT, R0, UR8, PT ;  /* 0x0000000800007c0c */ /* 0x000fda000bf05270 */
[----:B------:R-:W-:Y:S05]  /*3f70*/  @P0 BRA `(.L_x_82) ;  /* 0x0000000000580947 */ /* 0x000fea0003800000 */
[----:B------:R-:W1:Y:S02]  /*3f80*/  LDS R0, [UR6+0x18] ;  /* 0x00001806ff007984 */ /* 0x000e640008000800 */
[----:B-1----:R-:W-:-:S04]  /*3f90*/  LOP3.LUT R0, R0, UR4, RZ, 0xc0, !PT ;  /* 0x0000000400007c12 */ /* 0x002fc8000f8ec0ff */
[----:B------:R-:W-:-:S13]  /*3fa0*/  ISETP.NE.AND P0, PT, R0, UR4, PT ;  /* 0x0000000400007c0c */ /* 0x000fda000bf05270 */
[----:B------:R-:W-:Y:S05]  /*3fb0*/  @P0 BRA `(.L_x_83) ;  /* 0x00000000003c0947 */ /* 0x000fea0003800000 */
[----:B------:R-:W1:Y:S01]  /*3fc0*/  S2R R2, SR_LANEID ;  /* 0x0000000000027919 */ /* 0x000e620000000000 */
[----:B------:R-:W-:Y:S01]  /*3fd0*/  ULOP3.LUT UR8, URZ, UR8, URZ, 0x33, !UPT ;  /* 0x00000008ff087292 */ /* 0x000fe2000f8e33ff */
[----:B------:R-:W-:Y:S02]  /*3fe0*/  VOTEU.ANY UR7, UPT, PT ;  /* 0x0000000000077886 */ /* 0x000fe400038e0100 */
[----:B------:R-:W-:-:S03]  /*3ff0*/  UFLO.U32 UR7, UR7 ;  /* 0x00000007000772bd */ /* 0x000fc600080e0000 */
[----:B------:R-:W-:-:S04]  /*4000*/  IMAD.U32 R0, RZ, RZ, UR8 ;  /* 0x00000008ff007e24 */ /* 0x000fc8000f8e00ff */
[----:B------:R2:W3:Y:S02]  /*4010*/  REDUX UR5, R0 ;  /* 0x00000000000573c4 */ /* 0x0004e40000000000 */
[----:B------:R1:W-:Y:S02]  /*4020*/  UTCATOMSWS.AND URZ, UR8 ;  /* 0x0000000800ff79e3 */ /* 0x0003e40008000000 */
[----:B-1----:R-:W-:Y:S02]  /*4030*/  ISETP.EQ.U32.AND P0, PT, R2, UR7, PT ;  /* 0x0000000702007c0c */ /* 0x002fe4000bf02070 */
[----:B--2---:R-:W-:Y:S02]  /*4040*/  LOP3.LUT R0, RZ, UR4, RZ, 0x33, !PT ;  /* 0x00000004ff007c12 */ /* 0x004fe4000f8e33ff */
[----:B---3--:R-:W-:Y:S02]  /*4050*/  MOV R2, UR5 ;  /* 0x0000000500027c02 */ /* 0x008fe40008000f00 */
[----:B------:R-:W1:Y:S07]  /*4060*/  REDUX UR4, R0 ;  /* 0x00000000000473c4 */ /* 0x000e6e0000000000 */
[----:B------:R2:W-:Y:S01]  /*4070*/  @P0 ATOMS.AND RZ, [UR6+0x14], R2 ;  /* 0x00001402ffff098c */ /* 0x0005e2000a800006 */
[----:B-1----:R-:W-:-:S05]  /*4080*/  IMAD.U32 R0, RZ, RZ, UR4 ;  /* 0x00000004ff007e24 */ /* 0x002fca000f8e00ff */
[----:B------:R2:W-:Y:S01]  /*4090*/  @P0 ATOMS.AND RZ, [UR6+0x18], R0 ;  /* 0x00001800ffff098c */ /* 0x0005e2000a800006 */
[----:B------:R-:W-:Y:S05]  /*40a0*/  BRA `(.L_x_84) ;  /* 0x0000000000147947 */ /* 0x000fea0003800000 */
.L_x_83:
[----:B------:R-:W-:Y:S02]  /*40b0*/  MOV R2, 0x40d0 ;  /* 0x000040d000027802 */ /* 0x000fe40000000f00 */
[----:B---345:R-:W-:Y:S05]  /*40c0*/  CALL.REL.NOINC `($__internal_0_$__cuda_sm10x_tcgen05_guardrail_trap_col_being_dealloced_not_returned_by_alloc) ;  /* 0x00000064007c7944 */ /* 0x038fea0003c00000 */
[----:B------:R-:W-:Y:S05]  /*40d0*/  BRA `(.L_x_84) ;  /* 0x0000000000087947 */ /* 0x000fea0003800000 */
.L_x_82:
[----:B------:R-:W-:Y:S02]  /*40e0*/  MOV R2, 0x4100 ;  /* 0x0000410000027802 */ /* 0x000fe40000000f00 */
[----:B---345:R-:W-:Y:S05]  /*40f0*/  CALL.REL.NOINC `($__internal_2_$__cuda_sm10x_tcgen05_guardrail_trap_unallocated_columns_being_dealloced) ;  /* 0x0000006400887944 */ /* 0x038fea0003c00000 */
.L_x_84:
[----:B------:R-:W-:Y:S01]  /*4100*/  NOP ;  /* 0x0000000000007918 */ /* 0x000fe20000000000 */
[----:B----4-:R-:W-:Y:S05]  /*4110*/  EXIT ;  /* 0x000000000000794d */ /* 0x010fea0003800000 */
.L_x_55:
[----:B------:R-:W-:-:S09]  /*4120*/  UISETP.NE.OR UP5, UPT, UR10, 0x3, !UP5 ;  /* 0x000000030a00788c */ /* 0x000fd2000efa5670 */
[----:B------:R-:W-:Y:S05]  /*4130*/  BRA.U UP5, `(.L_x_85) ;  /* 0x0000001105747547 */ /* 0x000fea000b800000 */
[----:B------:R-:W1:Y:S01]  /*4140*/  LDC R0, c[0x0][0xb30] ;  /* 0x0002cc00ff007b82 */ /* 0x000e620000000800 */
[----:B------:R-:W2:Y:S01]  /*4150*/  LDCU.64 UR8, c[0x0][0x888] ;  /* 0x00011100ff0877ac */ /* 0x000ea20008000a00 */
[----:B------:R-:W-:Y:S02]  /*4160*/  HFMA2 R27, -RZ, RZ, 0, 0 ;  /* 0x00000000ff1b7431 */ /* 0x000fe400000001ff */
[----:B------:R-:W-:Y:S01]  /*4170*/  IMAD.MOV.U32 R29, RZ, RZ, 0x1 ;  /* 0x00000001ff1d7424 */ /* 0x000fe200078e00ff */
[----:B------:R-:W-:Y:S01]  /*4180*/  MOV R25, 0x1000 ;  /* 0x0000100000197802 */ /* 0x000fe20000000f00 */
[----:B------:R-:W3:Y:S01]  /*4190*/  LDCU.64 UR4, c[0x0][0x890] ;  /* 0x00011200ff0477ac */ /* 0x000ee20008000a00 */
[----:B------:R-:W-:Y:S01]  /*41a0*/  IMAD.MOV.U32 R28, RZ, RZ, RZ ;  /* 0x000000ffff1c7224 */ /* 0x000fe200078e00ff */
[----:B------:R-:W4:Y:S01]  /*41b0*/  LDC R24, c[0x0][0x370] ;  /* 0x0000dc00ff187b82 */ /* 0x000f220000000800 */
[----:B------:R-:W-:Y:S01]  /*41c0*/  UMOV UR7, 0x400 ;  /* 0x0000040000077882 */ /* 0x000fe20000000000 */
[----:B------:R-:W-:-:S02]  /*41d0*/  UPLOP3.LUT UP1, UPT, UPT, UPT, UPT, 0x40, 0x4 ;  /* 0x000000000004789c */ /* 0x000fc40003f2e870 */
[----:B------:R-:W-:-:S04]  /*41e0*/  ULEA UR7, UR37, UR7, 0x18 ;  /* 0x0000000725077291 */ /* 0x000fc8000f8ec0ff */
[----:B------:R-:W4:Y:S01]  /*41f0*/  LDC R3, c[0x0][0xb0c] ;  /* 0x0002c300ff037b82 */ /* 0x000f220000000800 */
[----:B------:R-:W-:Y:S02]  /*4200*/  UIADD3 UR13, UPT, UPT, UR7, 0x58, URZ ;  /* 0x00000058070d7890 */ /* 0x000fe4000fffe0ff */
[----:B--2---:R-:W-:Y:S02]  /*4210*/  UISETP.NE.U32.AND UP3, UPT, UR8, URZ, UPT ;  /* 0x000000ff0800728c */ /* 0x004fe4000bf65070 */
[----:B------:R-:W-:Y:S02]  /*4220*/  UIADD3 UR41, UPT, UPT, UR7, 0x40, URZ ;  /* 0x0000004007297890 */ /* 0x000fe4000fffe0ff */
[----:B---3--:R-:W-:Y:S01]  /*4230*/  UISETP.NE.U32.AND UP4, UPT, UR4, URZ, UPT ;  /* 0x000000ff0400728c */ /* 0x008fe2000bf85070 */
[----:B------:R-:W2:Y:S01]  /*4240*/  LDC R18, c[0x0][0xb20] ;  /* 0x0002c800ff127b82 */ /* 0x000ea20000000800 */
[----:B-1----:R-:W-:Y:S01]  /*4250*/  ISETP.NE.AND P1, PT, R0, 0x1, PT ;  /* 0x000000010000780c */ /* 0x002fe20003f25270 */
[----:B------:R-:W-:-:S02]  /*4260*/  UISETP.NE.AND.EX UP3, UPT, UR9, URZ, UPT, UP3 ;  /* 0x000000ff0900728c */ /* 0x000fc4000bf65330 */
[----:B------:R-:W-:Y:S02]  /*4270*/  UIADD3 UR33, UPT, UPT, UR7, 0x48, URZ ;  /* 0x0000004807217890 */ /* 0x000fe4000fffe0ff */
[----:B------:R-:W-:Y:S02]  /*4280*/  UIADD3 UR25, UPT, UPT, UR7, 0x50, URZ ;  /* 0x0000005007197890 */ /* 0x000fe4000fffe0ff */
[----:B------:R-:W1:Y:S01]  /*4290*/  LDC.64 R30, c[0x0][0x348] ;  /* 0x0000d200ff1e7b82 */ /* 0x000e620000000a00 */
[----:B------:R-:W-:Y:S02]  /*42a0*/  UPRMT UR13, UR37, 0x654, UR13 ;  /* 0x00000654250d7896 */ /* 0x000fe4000800000d */
[----:B------:R-:W-:-:S05]  /*42b0*/  UISETP.NE.AND.EX UP4, UPT, UR5, URZ, UPT, UP4 ;  /* 0x000000ff0500728c */ /* 0x000fca000bf85340 */
[----:B------:R-:W3:Y:S08]  /*42c0*/  LDC.64 R16, c[0x0][0xb10] ;  /* 0x0002c400ff107b82 */ /* 0x000ef00000000a00 */
[----:B------:R-:W1:Y:S08]  /*42d0*/  LDC.64 R6, c[0x0][0xb18] ;  /* 0x0002c600ff067b82 */ /* 0x000e700000000a00 */
[----:B------:R-:W1:Y:S08]  /*42e0*/  LDC.64 R4, c[0x0][0xb28] ;  /* 0x0002ca00ff047b82 */ /* 0x000e700000000a00 */
[----:B--2-4-:R-:W1:Y:S02]  /*42f0*/  LDC R19, c[0x0][0x374] ;  /* 0x0000dd00ff137b82 */ /* 0x014e640000000800 */
.L_x_96:
[C---:B------:R-:W-:Y:S02]  /*4300*/  LEA R0, R28.reuse, UR7, 0x3 ;  /* 0x000000071c007c11 */ /* 0x040fe4000f8e18ff */
[----:B------:R-:W-:Y:S02]  /*4310*/  SHF.L.U32 R2, R27, 0x1f, RZ ;  /* 0x0000001f1b027819 */ /* 0x000fe400000006ff */
[----:B------:R-:W-:Y:S02]  /*4320*/  LEA R20, R28, UR7, 0x4 ;  /* 0x000000071c147c11 */ /* 0x000fe4000f8e20ff */
[----:B--2---:R-:W2:Y:S02]  /*4330*/  SYNCS.PHASECHK.TRANS64.TRYWAIT P0, [R0+URZ+0x90], R2 ;  /* 0x00009002000075a7 */ /* 0x004ea400080011ff */
[----:B--2---:R-:W-:Y:S05]  /*4340*/  @!P0 BRA `(.L_x_86) ;  /* 0x0000005c00908947 */ /* 0x004fea0003800000 */
.L_x_173:
[----:B------:R-:W-:Y:S01]  /*4350*/  ISETP.GE.AND P0, PT, R40, 0x1, PT ;  /* 0x000000012800780c */ /* 0x000fe20003f06270 */
[----:B------:R-:W4:Y:S01]  /*4360*/  LDS.128 R20, [R20+0x120] ;  /* 0x0001200014147984 */ /* 0x000f220000000c00 */
[----:B--2---:R-:W-:Y:S01]  /*4370*/  VIADD R0, R0, 0xa0 ;  /* 0x000000a000007836 */ /* 0x004fe20000000000 */
[----:B------:R-:W-:Y:S01]  /*4380*/  @!PT LDS RZ, [RZ] ;  /* 0x00000000fffff984 */ /* 0x000fe20000000800 */
[----:B------:R-:W-:Y:S01]  /*4390*/  @!PT LDS RZ, [RZ] ;  /* 0x00000000fffff984 */ /* 0x000fe20000000800 */
[----:B------:R-:W-:Y:S01]  /*43a0*/  @!PT LDS RZ, [RZ] ;  /* 0x00000000fffff984 */ /* 0x000fe20000000800 */
[----:B------:R-:W-:Y:S01]  /*43b0*/  @!PT LDS RZ, [RZ] ;  /* 0x00000000fffff984 */ /* 0x000fe20000000800 */
[----:B------:R2:W-:Y:S06]  /*43c0*/  MEMBAR.ALL.CTA ;  /* 0x0000000000007992 */ /* 0x0005ec0000008000 */
[----:B--2---:R-:W2:Y:S01]  /*43d0*/  FENCE.VIEW.ASYNC.S ;  /* 0x00000000000073c6 */ /* 0x004ea20000000000 */
[----:B------:R-:W-:Y:S04]  /*43e0*/  PRMT R0, RZ, 0x654, R0 ;  /* 0x00000654ff007816 */ /* 0x000fe80000000000 */
[----:B--2---:R2:W-:Y:S01]  /*43f0*/  SYNCS.ARRIVE.TRANS64.RED.A1T0 RZ, [R0+URZ], RZ ;  /* 0x000000ff00ff79a7 */ /* 0x0045e200081004ff */
[----:B----4-:R-:W-:Y:S11]  /*4400*/  LOP3.LUT P3, RZ, R22, 0x1, RZ, 0xc0, !PT ;  /* 0x0000000116ff7812 */ /* 0x010ff6000786c0ff */
[----:B------:R-:W-:Y:S02]  /*4410*/  @!UPT UIADD3 URZ, UPT, UPT, URZ, URZ, URZ ;  /* 0x000000fffffff290 */ /* 0x000fe4000fffe0ff */
[----:B------:R-:W-:Y:S02]  /*4420*/  @P3 MOV R11, R20 ;  /* 0x00000014000b3202 */ /* 0x000fe40000000f00 */
[----:B------:R-:W-:Y:S01]  /*4430*/  @P3 LOP3.LUT R10, R21, 0xffff, RZ, 0xc0, !PT ;  /* 0x0000ffff150a3812 */ /* 0x000fe200078ec0ff */
[----:B--2---:R-:W-:Y:S06]  /*4440*/  @!P0 BRA `(.L_x_87) ;  /* 0x0000000000a48947 */ /* 0x004fec0003800000 */
[-C--:B-1----:R-:W-:Y:S01]  /*4450*/  IMAD.HI.U32 R0, R19, R7.reuse, RZ ;  /* 0x0000000713007227 */ /* 0x082fe200078e00ff */
[----:B------:R-:W-:Y:S02]  /*4460*/  ISETP.NE.AND P0, PT, R6, 0x1, PT ;  /* 0x000000010600780c */ /* 0x000fe40003f05270 */
[----:B------:R-:W-:Y:S01]  /*4470*/  ISETP.NE.AND P2, PT, R40, 0x1, PT ;  /* 0x000000012800780c */ /* 0x000fe20003f45270 */
[----:B---3--:R-:W-:Y:S01]  /*4480*/  IMAD.HI.U32 R9, R24, R16, RZ ;  /* 0x0000001018097227 */ /* 0x008fe200078e00ff */
[----:B------:R-:W-:Y:S02]  /*4490*/  SHF.R.U32.HI R0, RZ, R18, R0 ;  /* 0x00000012ff007219 */ /* 0x000fe40000011600 */
[----:B------:R-:W-:Y:S01]  /*44a0*/  ISETP.NE.AND P4, PT, R3, 0x1, PT ;  /* 0x000000010300780c */ /* 0x000fe20003f85270 */
[----:B------:R-:W-:Y:S01]  /*44b0*/  IMAD.HI.U32 R13, R10, R7, RZ ;  /* 0x000000070a0d7227 */ /* 0x000fe200078e00ff */
[----:B------:R-:W-:Y:S02]  /*44c0*/  SHF.R.U32.HI R9, RZ, R17, R9 ;  /* 0x00000011ff097219 */ /* 0x000fe40000011609 */
[----:B------:R-:W-:Y:S01]  /*44d0*/  SEL R0, R19, R0, !P0 ;  /* 0x0000000013007207 */ /* 0x000fe20004000000 */
[----:B------:R-:W-:Y:S01]  /*44e0*/  IMAD.HI.U32 R12, R11, R16, RZ ;  /* 0x000000100b0c7227 */ /* 0x000fe200078e00ff */
[----:B------:R-:W-:Y:S03]  /*44f0*/  SEL R9, R24, R9, !P4 ;  /* 0x0000000918097207 */ /* 0x000fe60006000000 */
[-C--:B------:R-:W-:Y:S01]  /*4500*/  IMAD.HI.U32 R8, R0, R4.reuse, RZ ;  /* 0x0000000400087227 */ /* 0x080fe200078e00ff */
[----:B------:R-:W-:Y:S03]  /*4510*/  SHF.R.U32.HI R12, RZ, R17, R12 ;  /* 0x00000011ff0c7219 */ /* 0x000fe6000001160c */
[----:B------:R-:W-:Y:S01]  /*4520*/  IMAD.HI.U32 R2, R9, R4, RZ ;  /* 0x0000000409027227 */ /* 0x000fe200078e00ff */
[-C--:B------:R-:W-:Y:S02]  /*4530*/  @P2 SHF.R.U32.HI R0, RZ, R5.reuse, R8 ;  /* 0x00000005ff002219 */ /* 0x080fe40000011608 */
[----:B------:R-:W-:Y:S02]  /*4540*/  SHF.R.U32.HI R8, RZ, R18, R13 ;  /* 0x00000012ff087219 */ /* 0x000fe4000001160d */
[----:B------:R-:W-:Y:S01]  /*4550*/  @P2 SHF.R.U32.HI R9, RZ, R5, R2 ;  /* 0x00000005ff092219 */ /* 0x000fe20000011602 */
[----:B------:R-:W-:Y:S01]  /*4560*/  IMAD R0, R40, R0, RZ ;  /* 0x0000000028007224 */ /* 0x000fe200078e02ff */
[----:B------:R-:W-:Y:S02]  /*4570*/  SEL R8, R10, R8, !P0 ;  /* 0x000000080a087207 */ /* 0x000fe40004000000 */
[----:B------:R-:W-:Y:S01]  /*4580*/  SEL R2, R11, R12, !P4 ;  /* 0x0000000c0b027207 */ /* 0x000fe20006000000 */
[----:B------:R-:W-:Y:S01]  /*4590*/  IMAD R12, R40, R9, RZ ;  /* 0x00000009280c7224 */ /* 0x000fe200078e02ff */
[C---:B------:R-:W-:Y:S01]  /*45a0*/  ISETP.GE.AND P0, PT, R8.reuse, R0, PT ;  /* 0x000000000800720c */ /* 0x040fe20003f06270 */
[----:B------:R-:W-:Y:S03]  /*45b0*/  IMAD.HI.U32 R0, R8, R4, RZ ;  /* 0x0000000408007227 */ /* 0x000fe600078e00ff */
[----:B------:R-:W-:Y:S02]  /*45c0*/  ISETP.GE.OR P0, PT, R2, R12, P0 ;  /* 0x0000000c0200720c */ /* 0x000fe40000706670 */
[-C--:B------:R-:W-:Y:S04]  /*45d0*/  SHF.R.U32.HI R0, RZ, R5.reuse, R0 ;  /* 0x00000005ff007219 */ /* 0x080fe80000011600 */
[----:B------:R-:W-:Y:S05]  /*45e0*/  SEL R13, R8, R0, !P2 ;  /* 0x00000000080d7207 */ /* 0x000fea0005000000 */
[----:B------:R-:W-:Y:S02]  /*45f0*/  IMAD.MOV R12, RZ, RZ, -R13 ;  /* 0x000000ffff0c7224 */ /* 0x000fe400078e0a0d */
[----:B------:R-:W-:Y:S04]  /*4600*/  @!P0 IMAD.HI.U32 R0, R2, R4, RZ ;  /* 0x0000000402008227 */ /* 0x000fe800078e00ff */
[----:B------:R-:W-:Y:S01]  /*4610*/  IMAD R12, R40, R12, R8 ;  /* 0x0000000c280c7224 */ /* 0x000fe200078e0208 */
[----:B------:R-:W-:Y:S04]  /*4620*/  @!P0 SHF.R.U32.HI R0, RZ, R5, R0 ;  /* 0x00000005ff008219 */ /* 0x000fe80000011600 */
[----:B------:R-:W-:Y:S04]  /*4630*/  @!P0 SEL R0, R2, R0, !P2 ;  /* 0x0000000002008207 */ /* 0x000fe80005000000 */
[----:B------:R-:W-:Y:S01]  /*4640*/  @!P0 IADD3 R13, PT, PT, R13, -R0, RZ ;  /* 0x800000000d0d8210 */ /* 0x000fe20007ffe0ff */
[----:B------:R-:W-:Y:S01]  /*4650*/  @!P0 IMAD R0, R9, R12, R0 ;  /* 0x0000000c09008224 */ /* 0x000fe200078e0200 */
[----:B------:R-:W-:Y:S01]  /*4660*/  IADD3 R9, PT, PT, -R8, RZ, RZ ;  /* 0x000000ff08097210 */ /* 0x000fe20007ffe1ff */
[--C-:B------:R-:W-:Y:S02]  /*4670*/  IMAD.MOV R12, RZ, RZ, -R2.reuse ;  /* 0x000000ffff0c7224 */ /* 0x100fe400078e0a02 */
[----:B------:R-:W-:Y:S02]  /*4680*/  @!P0 IMAD R8, R13, R40, R2 ;  /* 0x000000280d088224 */ /* 0x000fe400078e0202 */
[----:B------:R-:W-:Y:S02]  /*4690*/  @!P0 IMAD.MOV.U32 R2, RZ, RZ, R0 ;  /* 0x000000ffff028224 */ /* 0x000fe400078e0000 */
[----:B------:R-:W-:Y:S02]  /*46a0*/  IMAD R11, R3, R12, R11 ;  /* 0x0000000c030b7224 */ /* 0x000fe400078e020b */
[----:B------:R-:W-:Y:S02]  /*46b0*/  IMAD R10, R6, R9, R10 ;  /* 0x00000009060a7224 */ /* 0x000fe400078e020a */
[----:B------:R-:W-:Y:S02]  /*46c0*/  IMAD R11, R2, R3, R11 ;  /* 0x00000003020b7224 */ /* 0x000fe400078e020b */
[----:B------:R-:W-:Y:S02]  /*46d0*/  IMAD R10, R8, R6, R10 ;  /* 0x00000006080a7224 */ /* 0x000fe400078e020a */
.L_x_87:
[----:B------:R-:W-:Y:S05]  /*46e0*/  BRA.U UP1, `(.L_x_88) ;  /* 0x0000000101107547 */ /* 0x000fea000b800000 */
[----:B------:R-:W-:Y:S04]  /*46f0*/  MOV R2, UR6 ;  /* 0x0000000600027c02 */ /* 0x000fe80008000f00 */
[----:B------:R-:W-:Y:S04]  /*4700*/  SHF.L.U32 R2, R2, 0x1f, RZ ;  /* 0x0000001f02027819 */ /* 0x000fe800000006ff */
[----:B------:R-:W2:Y:S02]  /*4710*/  SYNCS.PHASECHK.TRANS64.TRYWAIT P0, [UR7+0x88], R2 ;  /* 0x00008802ff0075a7 */ /* 0x000ea40008001107 */
[----:B--2---:R-:W-:Y:S05]  /*4720*/  @!P0 BRA `(.L_x_89) ;  /* 0x0000005800ac8947 */ /* 0x004fea0003800000 */
.L_x_88:
[----:B------:R-:W-:Y:S02]  /*4730*/  R2UR UR42, R15 ;  /* 0x000000000f2a72ca */ /* 0x000fe400000e0000 */
[----:B------:R-:W-:Y:S02]  /*4740*/  R2UR UR43, R14 ;  /* 0x000000000e2b72ca */ /* 0x000fe400000e0000 */
[----:B------:R-:W-:Y:S02]  /*4750*/  ISETP.NE.U32.AND P2, PT, RZ, UR4, PT ;  /* 0x00000004ff007c0c */ /* 0x000fe4000bf45070 */
[----:B------:R-:W-:Y:S02]  /*4760*/  SHF.L.U32 R14, R29, 0x1f, RZ ;  /* 0x0000001f1d0e7819 */ /* 0x000fe400000006ff */
[----:B------:R-:W-:Y:S05]  /*4770*/  ISETP.NE.AND.EX P2, PT, RZ, UR5, PT, P2 ;  /* 0x00000005ff007c0c */ /* 0x000fea000bf45320 */
[----:B------:R-:W-:Y:S02]  /*4780*/  USHF.L.U32 UR42, UR42, 0x8, URZ ;  /* 0x000000082a2a7899 */ /* 0x000fe400080006ff */
[----:B------:R-:W-:Y:S01]  /*4790*/  USHF.L.U32 UR43, UR43, 0x6, URZ ;  /* 0x000000062b2b7899 */ /* 0x000fe200080006ff */
[----:B------:R-:W-:Y:S11]  /*47a0*/  BRA.U !UP4, `(.L_x_90) ;  /* 0x000000010c347547 */ /* 0x000ff6000b800000 */
[----:B------:R-:W-:Y:S01]  /*47b0*/  UPLOP3.LUT UP0, UPT, UPT, UPT, UP3, 0x80, 0x8 ;  /* 0x000000000008789c */ /* 0x000fe20003f0f030 */
[----:B--2---:R-:W-:Y:S02]  /*47c0*/  HFMA2 R0, -RZ, RZ, 0, 5.9604644775390625e-08 ;  /* 0x00000001ff007431 */ /* 0x004fe400000001ff */
[----:B------:R-:W-:Y:S03]  /*47d0*/  IMAD.MOV.U32 R96, RZ, RZ, 0x1 ;  /* 0x00000001ff607424 */ /* 0x000fe600078e00ff */
[----:B------:R-:W-:Y:S05]  /*47e0*/  PLOP3.LUT P0, PT, PT, PT, UP0, 0x80, 0x8 ;  /* 0x000000000008781c */ /* 0x000fea0003f0f008 */
[----:B------:R-:W2:Y:S01]  /*47f0*/  @UP0 LDCU.64 UR10, c[0x0][0x888] ;  /* 0x00011100ff0a07ac */ /* 0x000ea20008000a00 */
[----:B------:R-:W-:Y:S07]  /*4800*/  @UP0 UIMAD UR8, UR36, UR4, URZ ;  /* 0x00000004240802a4 */ /* 0x000fee000f8e02ff */
[----:B------:R-:W-:Y:S01]  /*4810*/  @!P0 PRMT R96, R0, 0x7610, R96 ;  /* 0x0000761000608816 */ /* 0x000fe20000000060 */
[----:B--2---:R-:W-:Y:S03]  /*4820*/  @UP0 UIMAD.WIDE UR10, UR8, 0x4, UR10 ;  /* 0x00000004080a08a5 */ /* 0x004fe6000f8e020a */
[----:B------:R-:W2:Y:S03]  /*4830*/  @!UP0 LDCU UR8, c[0x0][0x880] ;  /* 0x00011000ff0887ac */ /* 0x000ea60008000800 */
[----:B------:R-:W-:Y:S01]  /*4840*/  IMAD.U32 R8, RZ, RZ, UR10 ;  /* 0x0000000aff087e24 */ /* 0x000fe2000f8e00ff */
[----:B------:R-:W-:Y:S05]  /*4850*/  MOV R9, UR11 ;  /* 0x0000000b00097c02 */ /* 0x000fea0008000f00 */
[----:B-----5:R4:W5:Y:S02]  /*4860*/  @P0 LDG.E R49, desc[UR46][R8.64] ;  /* 0x0000002e08310981 */ /* 0x020964000c1e1900 */
[----:B--2-4-:R-:W-:Y:S07]  /*4870*/  @!P0 IMAD.U32 R49, RZ, RZ, UR8 ;  /* 0x00000008ff318e24 */ /* 0x014fee000f8e00ff */
.L_x_90:
[----:B-----5:R-:W-:Y:S01]  /*4880*/  @!P2 FSETP.EQ.AND P0, PT, R49, RZ, PT ;  /* 0x000000ff3100a20b */ /* 0x020fe20003f02000 */
[----:B------:R-:W-:Y:S01]  /*4890*/  @!UPT UIADD3 URZ, UPT, UPT, URZ, URZ, URZ ;  /* 0x000000fffffff290 */ /* 0x000fe2000fffe0ff */
[----:B------:R-:W-:Y:S11]  /*48a0*/  @!P2 BRA `(.L_x_91) ;  /* 0x000000000014a947 */ /* 0x000ff60003800000 */
[----:B------:R-:W-:Y:S02]  /*48b0*/  LOP3.LUT P2, RZ, R96, 0xff, RZ, 0xc0, !PT ;  /* 0x000000ff60ff7812 */ /* 0x000fe4000784c0ff */
[----:B------:R-:W-:Y:S04]  /*48c0*/  PLOP3.LUT P0, PT, PT, PT, UP0, 0x80, 0x8 ;  /* 0x000000000008781c */ /* 0x000fe80003f0f008 */
[----:B------:R-:W-:Y:S07]  /*48d0*/  PLOP3.LUT P0, PT, P0, PT, PT, 0x8, 0x80 ;  /* 0x000000000080781c */ /* 0x000fee000070e170 */
[----:B------:R-:W-:Y:S11]  /*48e0*/  @P2 FSETP.EQ.AND P0, PT, R49, RZ, PT ;  /* 0x000000ff3100220b */ /* 0x000ff60003f02000 */
[----:B------:R-:W-:Y:S02]  /*48f0*/  @!UPT UIADD3 URZ, UPT, UPT, URZ, URZ, URZ ;  /* 0x000000fffffff290 */ /* 0x000fe4000fffe0ff */
.L_x_91:
[----:B------:R-:W4:Y:S01]  /*4900*/  SYNCS.PHASECHK.TRANS64.TRYWAIT P2, [UR7+0x60], R14 ;  /* 0x0000600eff0075a7 */ /* 0x000f220008041107 */
[----:B------:R-:W-:Y:S04]  /*4910*/  ELECT P4, URZ, PT ;  /* 0x0000000000ff782f */ /* 0x000fe80003880000 */
[----:B------:R-:W-:Y:S11]  /*4920*/  PLOP3.LUT P4, PT, P0, P4, PT, 0xf2, 0x2f ;  /* 0x00000000002f781c */ /* 0x000ff60000789e72 */
[----:B------:R-:W-:Y:S02]  /*4930*/  @!UPT UIADD3 URZ, UPT, UPT, URZ, URZ, URZ ;  /* 0x000000fffffff290 */ /* 0x000fe4000fffe0ff */
[----:B-1----:R-:W-:Y:S05]  /*4940*/  @!P4 IADD3 R8, P0, PT, R30, 0x580, RZ ;  /* 0x000005801e08c810 */ /* 0x002fea0007f1e0ff */
[----:B--2---:R-:W-:Y:S01]  /*4950*/  @!P4 IMAD.X R2, RZ, RZ, R31, P0 ;  /* 0x000000ffff02c224 */ /* 0x004fe200000e061f */
[----:B----4-:R-:W-:Y:S07]  /*4960*/  @!P2 BRA `(.L_x_92) ;  /* 0x000000580034a947 */ /* 0x010fee0003800000 */
.L_x_176:
[----:B------:R-:W-:Y:S01]  /*4970*/  @!P4 R2UR UR9, R8 ;  /* 0x000000000809c2ca */ /* 0x000fe200000e0000 */
[----:B------:R-:W-:Y:S01]  /*4980*/  VOTEU.ALL UP1, P4 ;  /* 0x0000000000ff7886 */ /* 0x000fe20002020000 */
[----:B------:R-:W-:Y:S01]  /*4990*/  @!P4 R2UR UR8, R2 ;  /* 0x000000000208c2ca */ /* 0x000fe200000e0000 */
[----:B------:R-:W-:Y:S01]  /*49a0*/  VOTEU.ALL UP2, P4 ;  /* 0x0000000000ff7886 */ /* 0x000fe20002040000 */
[----:B------:R-:W-:Y:S01]  /*49b0*/  UMOV UR16, 0x0 ;  /* 0x0000000000107882 */ /* 0x000fe20000000000 */
[----:B------:R-:W-:Y:S01]  /*49c0*/  UMOV UR17, 0x10000000 ;  /* 0x1000000000117882 */ /* 0x000fe20000000000 */
[----:B------:R-:W-:Y:S01]  /*49d0*/  @!UP1 UIADD3 UR40, UPT, UPT, UR7, 0x200, URZ ;  /* 0x0000020007289890 */ /* 0x000fe2000fffe0ff */
[----:B-1----:R-:W-:Y:S01]  /*49e0*/  @!P4 IMAD.MOV.U32 R0, RZ, RZ, 0x1000 ;  /* 0x00001000ff00c424 */ /* 0x002fe200078e00ff */
[----:B------:R-:W-:Y:S01]  /*49f0*/  UMOV UR44, UR36 ;  /* 0x00000024002c7c82 */ /* 0x000fe20008000000 */
[----:B------:R-:W-:Y:S01]  /*4a00*/  @!UP1 UIADD3 UR10, UPT, UPT, UR42, 0x80, URZ ;  /* 0x000000802a0a9890 */ /* 0x000fe2000fffe0ff */
[----:B------:R-:W-:Y:S01]  /*4a10*/  UMOV UR11, UR43 ;  /* 0x0000002b000b7c82 */ /* 0x000fe20008000000 */
[----:B------:R-:W-:Y:S02]  /*4a20*/  UMOV UR12, UR36 ;  /* 0x00000024000c7c82 */ /* 0x000fe40008000000 */
[----:B------:R-:W-:Y:S01]  /*4a30*/  IMAD.U32 R8, RZ, RZ, UR9 ;  /* 0x00000009ff087e24 */ /* 0x000fe2000f8e00ff */
[----:B------:R-:W-:Y:S01]  /*4a40*/  UMOV UR9, UR41 ;  /* 0x0000002900097c82 */ /* 0x000fe20008000000 */
[----:B------:R-:W-:Y:S01]  /*4a50*/  IMAD.U32 R9, RZ, RZ, UR8 ;  /* 0x00000008ff097e24 */ /* 0x000fe2000f8e00ff */
[----:B------:R-:W-:Y:S02]  /*4a60*/  @!UP1 UIADD3 UR8, UPT, UPT, UR7, 0xa00, URZ ;  /* 0x00000a0007089890 */ /* 0x000fe4000fffe0ff */
[----:B------:R-:W-:Y:S01]  /*4a70*/  @!P4 R2UR UR18, R8 ;  /* 0x000000000812c2ca */ /* 0x000fe200000e0000 */
[----:B------:R-:W-:Y:S01]  /*4a80*/  VOTEU.ALL UP1, P4 ;  /* 0x0000000000ff7886 */ /* 0x000fe20002020000 */
[----:B------:R-:W-:Y:S01]  /*4a90*/  @!P4 R2UR UR19, R9 ;  /* 0x000000000913c2ca */ /* 0x000fe200000e0000 */
[----:B------:R-:W-:Y:S01]  /*4aa0*/  UPRMT UR14, UR37, 0x654, UR41 ;  /* 0x00000654250e7896 */ /* 0x000fe20008000029 */
[----:B------:R-:W-:Y:S05]  /*4ab0*/  @!P4 IADD3 R8, P0, PT, R30, 0x580, RZ ;  /* 0x000005801e08c810 */ /* 0x000fea0007f1e0ff */
[----:B------:R-:W-:Y:S06]  /*4ac0*/  @!P4 IMAD.X R2, RZ, RZ, R31, P0 ;  /* 0x000000ffff02c224 */ /* 0x000fec00000e061f */
[----:B------:R1:W-:Y:S01]  /*4ad0*/  @!UP2 UTMALDG.3D [UR40], [UR18], desc[UR16] ;  /* 0x000010281200a5b4 */ /* 0x0003e20008011000 */
[----:B------:R1:W-:Y:S01]  /*4ae0*/  @!UP1 UTMALDG.3D [UR8], [UR18], desc[UR16] ;  /* 0x00001008120095b4 */ /* 0x0003e20008011000 */
[----:B------:R1:W-:Y:S01]  /*4af0*/  @!P4 SYNCS.ARRIVE.TRANS64.RED.A0TR RZ, [UR7+0x40], R0 ;  /* 0x00004000ffffc9a7 */ /* 0x0003e20008300407 */
[----:B------:R-:W-:Y:S01]  /*4b00*/  SYNCS.ARRIVE.TRANS64.RED.A1T0 RZ, [UR14], RZ ;  /* 0x000000ffffff79a7 */ /* 0x000fe2000810040e */
[----:B------:R-:W2:Y:S02]  /*4b10*/  SYNCS.PHASECHK.TRANS64.TRYWAIT P2, [UR7+0x68], R14 ;  /* 0x0000680eff0075a7 */ /* 0x000ea40008041107 */
[----:B-12---:R-:W-:Y:S05]  /*4b20*/  @!P2 BRA `(.L_x_93) ;  /* 0x0000005400dca947 */ /* 0x006fea0003800000 */
.L_x_178:
        /* <DEDUP_REMOVED lines=8> */
[----:B------:R-:W-:Y:S01]  /*4bb0*/  @!UP1 UIADD3 UR32, UPT, UPT, UR7, 0x1200, URZ ;  /* 0x0000120007209890 */ /* 0x000fe2000fffe0ff */
[----:B------:R-:W-:Y:S01]  /*4bc0*/  UMOV UR35, UR43 ;  /* 0x0000002b00237c82 */ /* 0x000fe20008000000 */
[----:B------:R-:W-:Y:S03]  /*4bd0*/  @!UP1 UIADD3 UR10, UPT, UPT, UR42, 0xa0, URZ ;  /* 0x000000a02a0a9890 */ /* 0x000fe6000fffe0ff */
[----:B------:R-:W-:Y:S01]  /*4be0*/  IMAD.U32 R8, RZ, RZ, UR9 ;  /* 0x00000009ff087e24 */ /* 0x000fe2000f8e00ff */
[----:B------:R-:W-:Y:S01]  /*4bf0*/  UMOV UR9, UR33 ;  /* 0x0000002100097c82 */ /* 0x000fe20008000000 */
[----:B------:R-:W-:Y:S01]  /*4c00*/  IMAD.U32 R9, RZ, RZ, UR8 ;  /* 0x00000008ff097e24 */ /* 0x000fe2000f8e00ff */
[----:B------:R-:W-:Y:S02]  /*4c10*/  @!UP1 UIADD3 UR8, UPT, UPT, UR7, 0x1a00, URZ ;  /* 0x00001a0007089890 */ /* 0x000fe4000fffe0ff */
[----:B------:R-:W-:Y:S01]  /*4c20*/  @!P4 R2UR UR18, R8 ;  /* 0x000000000812c2ca */ /* 0x000fe200000e0000 */
[----:B------:R-:W-:Y:S01]  /*4c30*/  VOTEU.ALL UP1, P4 ;  /* 0x0000000000ff7886 */ /* 0x000fe20002020000 */
[----:B------:R-:W-:Y:S01]  /*4c40*/  @!P4 R2UR UR19, R9 ;  /* 0x000000000913c2ca */ /* 0x000fe200000e0000 */
[----:B------:R-:W-:Y:S01]  /*4c50*/  UMOV UR11, UR43 ;  /* 0x0000002b000b7c82 */ /* 0x000fe20008000000 */
[----:B------:R-:W-:Y:S01]  /*4c60*/  UMOV UR12, UR36 ;  /* 0x00000024000c7c82 */ /* 0x000fe20008000000 */
[----:B------:R-:W-:Y:S01]  /*4c70*/  UPRMT UR14, UR37, 0x654, UR33 ;  /* 0x00000654250e7896 */ /* 0x000fe20008000021 */
[----:B------:R-:W-:Y:S05]  /*4c80*/  @!P4 IADD3 R8, P0, PT, R30, 0x580, RZ ;  /* 0x000005801e08c810 */ /* 0x000fea0007f1e0ff */
[----:B------:R-:W-:Y:S04]  /*4c90*/  @!P4 IMAD.X R2, RZ, RZ, R31, P0 ;  /* 0x000000ffff02c224 */ /* 0x000fe800000e061f */
[----:B------:R1:W-:Y:S01]  /*4ca0*/  @!UP2 UTMALDG.3D [UR32], [UR18], desc[UR16] ;  /* 0x000010201200a5b4 */ /* 0x0003e20008011000 */
[----:B------:R1:W-:Y:S01]  /*4cb0*/  @!UP1 UTMALDG.3D [UR8], [UR18], desc[UR16] ;  /* 0x00001008120095b4 */ /* 0x0003e20008011000 */
[----:B------:R1:W-:Y:S01]  /*4cc0*/  @!P4 SYNCS.ARRIVE.TRANS64.RED.A0TR RZ, [UR7+0x48], R0 ;  /* 0x00004800ffffc9a7 */ /* 0x0003e20008300407 */
[----:B------:R-:W-:Y:S01]  /*4cd0*/  SYNCS.ARRIVE.TRANS64.RED.A1T0 RZ, [UR14], RZ ;  /* 0x000000ffffff79a7 */ /* 0x000fe2000810040e */
[----:B------:R-:W2:Y:S02]  /*4ce0*/  SYNCS.PHASECHK.TRANS64.TRYWAIT P2, [UR7+0x70], R14 ;  /* 0x0000700eff0075a7 */ /* 0x000ea40008041107 */
[----:B-12---:R-:W-:Y:S05]  /*4cf0*/  @!P2 BRA `(.L_x_94) ;  /* 0x000000540080a947 */ /* 0x006fea0003800000 */
.L_x_180:
[----:B------:R-:W2:Y:S01]  /*4d00*/  LDC.64 R12, c[0x0][0xb18] ;  /* 0x0002c600ff0c7b82 */ /* 0x000ea20000000a00 */
[----:B------:R-:W-:Y:S01]  /*4d10*/  @!P4 R2UR UR8, R2 ;  /* 0x000000000208c2ca */ /* 0x000fe200000e0000 */
[----:B------:R-:W-:Y:S01]  /*4d20*/  VOTEU.ALL UP1, P4 ;  /* 0x0000000000ff7886 */ /* 0x000fe20002020000 */
[----:B------:R-:W-:Y:S01]  /*4d30*/  @!P4 R2UR UR9, R8 ;  /* 0x000000000809c2ca */ /* 0x000fe200000e0000 */
[----:B------:R-:W-:Y:S01]  /*4d40*/  VOTEU.ALL UP2, P4 ;  /* 0x0000000000ff7886 */ /* 0x000fe20002040000 */
[----:B------:R-:W-:Y:S03]  /*4d50*/  UMOV UR16, 0x0 ;  /* 0x0000000000107882 */ /* 0x000fe60000000000 */
[----:B------:R-:W4:Y:S01]  /*4d60*/  @!P1 LDC R2, c[0x0][0xb0c] ;  /* 0x0002c300ff029b82 */ /* 0x000f220000000800 */
[----:B------:R-:W-:Y:S01]  /*4d70*/  @!UP1 UIADD3 UR26, UPT, UPT, UR42, 0x40, URZ ;  /* 0x000000402a1a9890 */ /* 0x000fe2000fffe0ff */
[----:B-1----:R-:W-:Y:S01]  /*4d80*/  @!P4 IMAD.MOV.U32 R0, RZ, RZ, 0x1000 ;  /* 0x00001000ff00c424 */ /* 0x002fe200078e00ff */
[----:B------:R-:W-:Y:S01]  /*4d90*/  @!UP1 UIADD3 UR24, UPT, UPT, UR7, 0x2200, URZ ;  /* 0x0000220007189890 */ /* 0x000fe2000fffe0ff */
[----:B------:R-:W-:Y:S01]  /*4da0*/  @P3 SHF.R.U32.HI R26, RZ, 0x10, R21 ;  /* 0x00000010ff1a3819 */ /* 0x000fe20000011615 */
[----:B------:R-:W-:Y:S01]  /*4db0*/  UMOV UR17, 0x10000000 ;  /* 0x1000000000117882 */ /* 0x000fe20000000000 */
[----:B------:R-:W-:Y:S01]  /*4dc0*/  UMOV UR27, UR43 ;  /* 0x0000002b001b7c82 */ /* 0x000fe20008000000 */
[----:B------:R-:W-:Y:S01]  /*4dd0*/  UMOV UR28, UR36 ;  /* 0x00000024001c7c82 */ /* 0x000fe20008000000 */
[----:B------:R-:W-:Y:S01]  /*4de0*/  IMAD.U32 R9, RZ, RZ, UR8 ;  /* 0x00000008ff097e24 */ /* 0x000fe2000f8e00ff */
[----:B------:R-:W-:Y:S01]  /*4df0*/  @!UP1 UIADD3 UR10, UPT, UPT, UR42, 0xc0, URZ ;  /* 0x000000c02a0a9890 */ /* 0x000fe2000fffe0ff */
[----:B------:R-:W-:Y:S01]  /*4e00*/  IMAD.U32 R8, RZ, RZ, UR9 ;  /* 0x00000009ff087e24 */ /* 0x000fe2000f8e00ff */
[----:B------:R-:W-:Y:S01]  /*4e10*/  @!UP1 UIADD3 UR8, UPT, UPT, UR7, 0x2a00, URZ ;  /* 0x00002a0007089890 */ /* 0x000fe2000fffe0ff */
[----:B------:R-:W-:Y:S01]  /*4e20*/  VIADD R28, R28, 0x1 ;  /* 0x000000011c1c7836 */ /* 0x000fe20000000000 */
[----:B------:R-:W-:Y:S01]  /*4e30*/  @!P4 R2UR UR19, R9 ;  /* 0x000000000913c2ca */ /* 0x000fe200000e0000 */
[----:B------:R-:W-:Y:S01]  /*4e40*/  VOTEU.ALL UP1, P4 ;  /* 0x0000000000ff7886 */ /* 0x000fe20002020000 */
[----:B------:R-:W-:Y:S01]  /*4e50*/  @!P4 R2UR UR18, R8 ;  /* 0x000000000812c2ca */ /* 0x000fe200000e0000 */
[----:B------:R-:W-:Y:S01]  /*4e60*/  UMOV UR9, UR25 ;  /* 0x0000001900097c82 */ /* 0x000fe20008000000 */
[----:B------:R-:W1:Y:S01]  /*4e70*/  LDC.64 R8, c[0x0][0xb10] ;  /* 0x0002c400ff087b82 */ /* 0x000e620000000a00 */
[----:B------:R-:W-:Y:S01]  /*4e80*/  UMOV UR11, UR43 ;  /* 0x0000002b000b7c82 */ /* 0x000fe20008000000 */
[----:B------:R-:W-:Y:S01]  /*4e90*/  UMOV UR12, UR36 ;  /* 0x00000024000c7c82 */ /* 0x000fe20008000000 */
[----:B------:R-:W-:Y:S08]  /*4ea0*/  UPRMT UR14, UR37, 0x654, UR25 ;  /* 0x00000654250e7896 */ /* 0x000ff00008000019 */
[----:B------:R1:W-:Y:S01]  /*4eb0*/  @!UP2 UTMALDG.3D [UR24], [UR18], desc[UR16] ;  /* 0x000010181200a5b4 */ /* 0x0003e20008011000 */
[----:B------:R1:W-:Y:S01]  /*4ec0*/  @!UP1 UTMALDG.3D [UR8], [UR18], desc[UR16] ;  /* 0x00001008120095b4 */ /* 0x0003e20008011000 */
[----:B------:R5:W-:Y:S01]  /*4ed0*/  @!P4 SYNCS.ARRIVE.TRANS64.RED.A0TR RZ, [UR7+0x50], R0 ;  /* 0x00005000ffffc9a7 */ /* 0x000be20008300407 */
[C---:B-1----:R-:W-:Y:S01]  /*4ee0*/  @!P1 IMAD.HI.U32 R8, R11.reuse, R8, RZ ;  /* 0x000000080b089227 */ /* 0x042fe200078e00ff */
[----:B--2---:R-:W-:Y:S02]  /*4ef0*/  @!P1 ISETP.NE.AND P0, PT, R12, 0x1, PT ;  /* 0x000000010c00980c */ /* 0x004fe40003f05270 */
[----:B----4-:R-:W-:Y:S01]  /*4f00*/  @!P1 ISETP.NE.AND P2, PT, R2, 0x1, PT ;  /* 0x000000010200980c */ /* 0x010fe20003f45270 */
[C---:B------:R-:W-:Y:S01]  /*4f10*/  @!P1 IMAD.HI.U32 R13, R10.reuse, R13, RZ ;  /* 0x0000000d0a0d9227 */ /* 0x040fe200078e00ff */
[----:B------:R-:W-:Y:S04]  /*4f20*/  @!P1 SHF.R.U32.HI R8, RZ, R9, R8 ;  /* 0x00000009ff089219 */ /* 0x000fe80000011608 */
[----:B------:R-:W-:Y:S01]  /*4f30*/  @!P1 SEL R8, R11, R8, !P2 ;  /* 0x000000080b089207 */ /* 0x000fe20005000000 */
[----:B------:R-:W-:Y:S01]  /*4f40*/  SYNCS.ARRIVE.TRANS64.RED.A1T0 RZ, [UR14], RZ ;  /* 0x000000ffffff79a7 */ /* 0x000fe2000810040e */
[----:B------:R-:W1:Y:S01]  /*4f50*/  SYNCS.PHASECHK.TRANS64.TRYWAIT P5, [UR7+0x78], R14 ;  /* 0x0000780eff0075a7 */ /* 0x000e6200080a1107 */
[----:B-----5:R-:W2:Y:S02]  /*4f60*/  @!P1 LDC R0, c[0x0][0xb20] ;  /* 0x0002c800ff009b82 */ /* 0x020ea40000000800 */
[----:B--2---:R-:W-:Y:S04]  /*4f70*/  @!P1 SHF.R.U32.HI R0, RZ, R0, R13 ;  /* 0x00000000ff009219 */ /* 0x004fe8000001160d */
[----:B------:R-:W-:Y:S05]  /*4f80*/  @!P1 SEL R9, R10, R0, !P0 ;  /* 0x000000000a099207 */ /* 0x000fea0004000000 */
[----:B------:R-:W-:Y:S02]  /*4f90*/  @!P1 IMAD.IADD R0, R9, 0x1, -R8 ;  /* 0x0000000109009824 */ /* 0x000fe400078e0a08 */
[----:B------:R-:W-:Y:S02]  /*4fa0*/  @!P1 IMAD.IADD R8, R8, 0x1, -R9 ;  /* 0x0000000108089824 */ /* 0x000fe400078e0a09 */
[----:B------:R-:W-:Y:S02]  /*4fb0*/  @!P1 IMAD R11, R0, R2, R11 ;  /* 0x00000002000b9224 */ /* 0x000fe400078e020b */
[----:B------:R-:W-:Y:S01]  /*4fc0*/  @!P1 IMAD R10, R8, R12, R10 ;  /* 0x0000000c080a9224 */ /* 0x000fe200078e020a */
[----:B-1----:R-:W-:Y:S06]  /*4fd0*/  @!P5 BRA `(.L_x_95) ;  /* 0x0000005000e0d947 */ /* 0x002fec0003800000 */
.L_x_182:
[----:B------:R-:W-:Y:S01]  /*4fe0*/  @!P4 IADD3 R2, P0, PT, R30, 0x580, RZ ;  /* 0x000005801e02c810 */ /* 0x000fe20007f1e0ff */
[----:B------:R-:W-:Y:S01]  /*4ff0*/  VOTEU.ALL UP1, P4 ;  /* 0x0000000000ff7886 */ /* 0x000fe20002020000 */
[----:B------:R-:W-:Y:S01]  /*5000*/  VOTEU.ALL UP2, P4 ;  /* 0x0000000000ff7886 */ /* 0x000fe20002040000 */
[----:B------:R-:W-:Y:S01]  /*5010*/  UMOV UR14, 0x0 ;  /* 0x00000000000e7882 */ /* 0x000fe20000000000 */
[----:B------:R-:W-:Y:S01]  /*5020*/  @!P4 R2UR UR9, R2 ;  /* 0x000000000209c2ca */ /* 0x000fe200000e0000 */
[----:B-1----:R-:W-:Y:S01]  /*5030*/  @!P4 IMAD.X R0, RZ, RZ, R31, P0 ;  /* 0x000000ffff00c224 */ /* 0x002fe200000e061f */
[----:B------:R-:W-:Y:S01]  /*5040*/  @!UP1 UIADD3 UR17, UPT, UPT, UR7, 0x58, URZ ;  /* 0x0000005807119890 */ /* 0x000fe2000fffe0ff */
[----:B------:R-:W-:Y:S01]  /*5050*/  ISETP.NE.AND P0, PT, R28, 0x2, PT ;  /* 0x000000021c00780c */ /* 0x000fe20003f05270 */
[----:B------:R-:W-:Y:S01]  /*5060*/  @!UP1 UIADD3 UR18, UPT, UPT, UR42, 0x60, URZ ;  /* 0x000000602a129890 */ /* 0x000fe2000fffe0ff */
[----:B------:R-:W-:Y:S01]  /*5070*/  LOP3.LUT R29, R29, 0x1, RZ, 0x3c, !PT ;  /* 0x000000011d1d7812 */ /* 0x000fe200078e3cff */
[----:B------:R-:W-:Y:S01]  /*5080*/  @!UP1 UIADD3 UR16, UPT, UPT, UR7, 0x3200, URZ ;  /* 0x0000320007109890 */ /* 0x000fe2000fffe0ff */
[----:B------:R-:W-:Y:S01]  /*5090*/  @!P4 R2UR UR8, R0 ;  /* 0x000000000008c2ca */ /* 0x000fe200000e0000 */
[----:B------:R-:W-:Y:S01]  /*50a0*/  UMOV UR15, 0x10000000 ;  /* 0x10000000000f7882 */ /* 0x000fe20000000000 */
[----:B------:R-:W-:Y:S01]  /*50b0*/  UMOV UR19, UR43 ;  /* 0x0000002b00137c82 */ /* 0x000fe20008000000 */
[----:B------:R-:W-:Y:S01]  /*50c0*/  UMOV UR20, UR36 ;  /* 0x0000002400147c82 */ /* 0x000fe20008000000 */
[----:B------:R-:W-:Y:S01]  /*50d0*/  @!UP1 UIADD3 UR10, UPT, UPT, UR42, 0xe0, URZ ;  /* 0x000000e02a0a9890 */ /* 0x000fe2000fffe0ff */
[----:B------:R-:W-:Y:S01]  /*50e0*/  SEL R0, RZ, 0x1, P0 ;  /* 0x00000001ff007807 */ /* 0x000fe20000000000 */
[----:B------:R-:W-:Y:S01]  /*50f0*/  IMAD.U32 R8, RZ, RZ, UR9 ;  /* 0x00000009ff087e24 */ /* 0x000fe2000f8e00ff */
[----:B------:R-:W-:Y:S01]  /*5100*/  UMOV UR11, UR43 ;  /* 0x0000002b000b7c82 */ /* 0x000fe20008000000 */
[----:B------:R-:W-:Y:S01]  /*5110*/  UMOV UR12, UR36 ;  /* 0x00000024000c7c82 */ /* 0x000fe20008000000 */
[----:B------:R-:W-:Y:S01]  /*5120*/  UMOV UR9, UR17 ;  /* 0x0000001100097c82 */ /* 0x000fe20008000000 */
[----:B------:R-:W-:Y:S01]  /*5130*/  @P3 R2UR UR36, R26 ;  /* 0x000000001a2432ca */ /* 0x000fe200000e0000 */
[----:B------:R-:W-:Y:S01]  /*5140*/  IMAD.IADD R15, R10, 0x1, R94 ;  /* 0x000000010a0f7824 */ /* 0x000fe200078e025e */
[----:B------:R-:W-:Y:S01]  /*5150*/  @!P4 R2UR UR22, R8 ;  /* 0x000000000816c2ca */ /* 0x000fe200000e0000 */
[----:B------:R-:W-:Y:S01]  /*5160*/  IMAD.U32 R9, RZ, RZ, UR8 ;  /* 0x00000008ff097e24 */ /* 0x000fe2000f8e00ff */
[----:B------:R-:W-:Y:S01]  /*5170*/  @!UP1 UIADD3 UR8, UPT, UPT, UR7, 0x3a00, URZ ;  /* 0x00003a0007089890 */ /* 0x000fe2000fffe0ff */
[----:B------:R-:W-:Y:S01]  /*5180*/  LOP3.LUT R27, R27, R0, RZ, 0x3c, !PT ;  /* 0x000000001b1b7212 */ /* 0x000fe200078e3cff */
[----:B------:R-:W-:Y:S01]  /*5190*/  VOTEU.ALL UP1, P4 ;  /* 0x0000000000ff7886 */ /* 0x000fe20002020000 */
[----:B------:R-:W-:Y:S01]  /*51a0*/  IMAD.IADD R14, R11, 0x1, R95 ;  /* 0x000000010b0e7824 */ /* 0x000fe200078e025f */
[----:B------:R-:W-:Y:S02]  /*51b0*/  @!P4 R2UR UR23, R9 ;  /* 0x000000000917c2ca */ /* 0x000fe400000e0000 */
[----:B------:R-:W-:Y:S11]  /*51c0*/  SEL R28, R28, RZ, P0 ;  /* 0x000000ff1c1c7207 */ /* 0x000ff60000000000 */
[----:B------:R2:W-:Y:S01]  /*51d0*/  @!UP2 UTMALDG.3D [UR16], [UR22], desc[UR14] ;  /* 0x00000e101600a5b4 */ /* 0x0005e20008011000 */
[----:B------:R2:W-:Y:S01]  /*51e0*/  @!UP1 UTMALDG.3D [UR8], [UR22], desc[UR14] ;  /* 0x00000e08160095b4 */ /* 0x0005e20008011000 */
[----:B------:R2:W-:Y:S01]  /*51f0*/  @!P4 SYNCS.ARRIVE.TRANS64.RED.A0TR RZ, [UR7+0x58], R25 ;  /* 0x00005819ffffc9a7 */ /* 0x0005e20008300407 */
[----:B------:R-:W-:Y:S01]  /*5200*/  UPLOP3.LUT UP1, UPT, UPT, UPT, UPT, 0x80, 0x8 ;  /* 0x000000000008789c */ /* 0x000fe20003f2f070 */
[----:B------:R-:W-:Y:S01]  /*5210*/  SYNCS.ARRIVE.TRANS64.RED.A1T0 RZ, [UR13], RZ ;  /* 0x000000ffffff79a7 */ /* 0x000fe2000810040d */
[----:B------:R-:W-:Y:S09]  /*5220*/  @P3 BRA `(.L_x_96) ;  /* 0xfffffff000343947 */ /* 0x000ff2000383ffff */
[----:B------:R-:W-:-:S04]  /*5230*/  SHF.L.U32 R2, R29, 0x1f, RZ ;  /* 0x0000001f1d027819 */ /* 0x000fc800000006ff */
[----:B------:R-:W1:Y:S02]  /*5240*/  SYNCS.PHASECHK.TRANS64.TRYWAIT P0, [UR7+0x60], R2 ;  /* 0x00006002ff0075a7 */ /* 0x000e640008001107 */
[----:B-1----:R-:W-:Y:S05]  /*5250*/  @!P0 BRA `(.L_x_97) ;  /* 0x0000005000588947 */ /* 0x002fea0003800000 */
.L_x_184:
[----:B------:R-:W4:Y:S02]  /*5260*/  SYNCS.PHASECHK.TRANS64.TRYWAIT P0, [UR7+0x68], R2 ;  /* 0x00006802ff0075a7 */ /* 0x000f240008001107 */
[----:B----4-:R-:W-:Y:S05]  /*5270*/  @!P0 BRA `(.L_x_98) ;  /* 0x0000005000688947 */ /* 0x010fea0003800000 */
.L_x_186:
[----:B------:R-:W4:Y:S02]  /*5280*/  SYNCS.PHASECHK.TRANS64.TRYWAIT P0, [UR7+0x70], R2 ;  /* 0x00007002ff0075a7 */ /* 0x000f240008001107 */
[----:B----4-:R-:W-:Y:S05]  /*5290*/  @!P0 BRA `(.L_x_99) ;  /* 0x0000005000788947 */ /* 0x010fea0003800000 */
.L_x_188:
[----:B-1----:R-:W-:-:S07]  /*52a0*/  MOV R0, UR7 ;  /* 0x0000000700007c02 */ /* 0x002fce0008000f00 */
.L_x_100:
[----:B-1----:R-:W-:-:S04]  /*52b0*/  SHF.L.U32 R2, R29, 0x1f, RZ ;  /* 0x0000001f1d027819 */ /* 0x002fc800000006ff */
[----:B------:R1:W4:Y:S03]  /*52c0*/  SYNCS.PHASECHK.TRANS64.TRYWAIT P0, [R0+URZ+0x78], R2 ;  /* 0x00007802000075a7 */ /* 0x00032600080011ff */
[----:B----4-:R-:W-:Y:S05]  /*52d0*/  @!P0 NANOSLEEP.SYNCS 0x989680 ;  /* 0x009896800000895d */ /* 0x010fea0003900000 */
[----:B------:R-:W4:Y:S02]  /*52e0*/  @!P0 SYNCS.PHASECHK.TRANS64 P0, [R0+URZ+0x78], R2 ;  /* 0x00007802000085a7 */ /* 0x000f2400080010ff */
[----:B--2-4-:R-:W-:Y:S05]  /*52f0*/  @P0 EXIT ;  /* 0x000000000000094d */ /* 0x014fea0003800000 */
[----:B------:R-:W-:Y:S05]  /*5300*/  BRA `(.L_x_100) ;  /* 0xfffffffc00e87947 */ /* 0x000fea000383ffff */
.L_x_85:
[----:B------:R-:W-:-:S06]  /*5310*/  UISETP.GE.AND UP1, UPT, UR10, 0x4, UPT ;  /* 0x000000040a00788c */ /* 0x000fcc000bf26270 */
[----:B------:R-:W-:-:S13]  /*5320*/  PLOP3.LUT P0, PT, PT, PT, UP1, 0x80, 0x8 ;  /* 0x000000000008781c */ /* 0x000fda0003f0f018 */
[----:B------:R-:W-:Y:S05]  /*5330*/  @!P0 EXIT ;  /* 0x000000000000894d */ /* 0x000fea0003800000 */
[----:B------:R-:W-:Y:S01]  /*5340*/  BAR.SYNC.DEFER_BLOCKING 0x6, 0xa0 ;  /* 0x0182800000007b1d */ /* 0x000fe20000010000 */
[C---:B------:R-:W-:Y:S01]  /*5350*/  IMAD.SHL.U32 R101, R109.reuse, 0x20, RZ ;  /* 0x000000206d657824 */ /* 0x040fe200078e00ff */
[----:B------:R-:W-:Y:S01]  /*5360*/  CS2R R106, SRZ ;  /* 0x00000000006a7805 */ /* 0x000fe2000001ff00 */
[C---:B------:R-:W-:Y:S01]  /*5370*/  IMAD.SHL.U32 R2, R109.reuse, 0x4, RZ ;  /* 0x000000046d027824 */ /* 0x040fe200078e00ff */
[----:B------:R-:W-:Y:S01]  /*5380*/  CS2R R104, SRZ ;  /* 0x0000000000687805 */ /* 0x000fe2000001ff00 */
[----:B------:R-:W-:Y:S01]  /*5390*/  IMAD.U32 R46, R109, 0x10000, RZ ;  /* 0x000100006d2e7824 */ /* 0x000fe200078e00ff */
[----:B------:R-:W-:Y:S02]  /*53a0*/  UMOV UR49, 0x400 ;  /* 0x0000040000317882 */ /* 0x000fe40000000000 */
[----:B------:R-:W1:Y:S01]  /*53b0*/  LDC R99, c[0x0][0x370] ;  /* 0x0000dc00ff637b82 */ /* 0x000e620000000800 */
[----:B------:R-:W-:Y:S01]  /*53c0*/  ULEA UR49, UR37, UR49, 0x18 ;  /* 0x0000003125317291 */ /* 0x000fe2000f8ec0ff */
[C---:B------:R-:W-:Y:S01]  /*53d0*/  LOP3.LUT R3, R101.reuse, 0x80, RZ, 0xc0, !PT ;  /* 0x0000008065037812 */ /* 0x040fe200078ec0ff */
[C---:B------:R-:W-:Y:S01]  /*53e0*/  IMAD.SHL.U32 R4, R102.reuse, 0x400, RZ ;  /* 0x0000040066047824 */ /* 0x040fe200078e00ff */
[----:B------:R-:W-:Y:S01]  /*53f0*/  LOP3.LUT R100, R101, 0xb60, RZ, 0xc0, !PT ;  /* 0x00000b6065647812 */ /* 0x000fe200078ec0ff */
[----:B------:R-:W-:Y:S01]  /*5400*/  UIADD3 UR4, UPT, UPT, UR49, 0x4200, URZ ;  /* 0x0000420031047890 */ /* 0x000fe2000fffe0ff */
[----:B------:R-:W-:Y:S01]  /*5410*/  LOP3.LUT R2, R3, 0x10, R2, 0xf8, !PT ;  /* 0x0000001003027812 */ /* 0x000fe200078ef802 */
[----:B------:R-:W-:Y:S01]  /*5420*/  IMAD.SHL.U32 R3, R102, 0x200000, RZ ;  /* 0x0020000066037824 */ /* 0x000fe200078e00ff */
[----:B------:R-:W2:Y:S01]  /*5430*/  LDC R42, c[0x0][0xb0c] ;  /* 0x0002c300ff2a7b82 */ /* 0x000ea20000000800 */
[----:B------:R-:W-:Y:S01]  /*5440*/  LOP3.LUT R100, R100, 0x400, R4, 0xf8, !PT ;  /* 0x0000040064647812 */ /* 0x000fe200078ef804 */
[----:B------:R-:W-:Y:S01]  /*5450*/  IMAD.MOV.U32 R45, RZ, RZ, RZ ;  /* 0x000000ffff2d7224 */ /* 0x000fe200078e00ff */
[----:B------:R-:W-:Y:S01]  /*5460*/  LOP3.LUT P0, RZ, R101, 0x80, RZ, 0xc0, !PT ;  /* 0x0000008065ff7812 */ /* 0x000fe2000780c0ff */
[----:B------:R-:W-:Y:S01]  /*5470*/  IMAD.MOV.U32 R112, RZ, RZ, RZ ;  /* 0x000000ffff707224 */ /* 0x000fe200078e00ff */
[----:B------:R-:W-:Y:S01]  /*5480*/  LOP3.LUT R3, R3, 0x200000, RZ, 0xc0, !PT ;  /* 0x0020000003037812 */ /* 0x000fe200078ec0ff */
[----:B------:R-:W-:Y:S01]  /*5490*/  IMAD.U32 R108, RZ, RZ, UR4 ;  /* 0x00000004ff6c7e24 */ /* 0x000fe2000f8e00ff */
[----:B------:R-:W-:Y:S01]  /*54a0*/  LOP3.LUT R100, R100, R2, RZ, 0xfc, !PT ;  /* 0x0000000264647212 */ /* 0x000fe200078efcff */
[----:B------:R-:W3:Y:S01]  /*54b0*/  LDC R97, c[0x0][0xb20] ;  /* 0x0002c800ff617b82 */ /* 0x000ee20000000800 */
[----:B------:R-:W4:Y:S01]  /*54c0*/  LDS R0, [UR49+0x140] ;  /* 0x00014031ff007984 */ /* 0x000f220008000800 */
[----:B------:R-:W-:Y:S01]  /*54d0*/  LOP3.LUT R46, R3, 0x400000, R46, 0xf8, !PT ;  /* 0x00400000032e7812 */ /* 0x000fe200078ef82e */
[----:B------:R-:W1:Y:S01]  /*54e0*/  LDCU.64 UR52, c[0x0][0x348] ;  /* 0x00006900ff3477ac */ /* 0x000e620008000a00 */
[----:B------:R-:W-:-:S02]  /*54f0*/  P2R R2, PR, RZ, 0x1 ;  /* 0x00000001ff027803 */ /* 0x000fc40000000000 */
[----:B------:R-:W-:Y:S01]  /*5500*/  LOP3.LUT R109, R109, 0x60, RZ, 0xc0, !PT ;  /* 0x000000606d6d7812 */ /* 0x000fe200078ec0ff */
[----:B------:R-:W1:Y:S01]  /*5510*/  LDCU.64 UR38, c[0x0][0x888] ;  /* 0x00011100ff2677ac */ /* 0x000e620008000a00 */
[----:B------:R-:W1:Y:S01]  /*5520*/  LDC R41, c[0x0][0xb30] ;  /* 0x0002cc00ff297b82 */ /* 0x000e620000000800 */
[----:B------:R-:W1:Y:S01]  /*5530*/  LDCU.64 UR44, c[0x0][0x890] ;  /* 0x00011200ff2c77ac */ /* 0x000e620008000a00 */
[----:B------:R-:W-:-:S06]  /*5540*/  UIADD3 UR48, UPT, UPT, UR49, 0x200, URZ ;  /* 0x0000020031307890 */ /* 0x000fcc000fffe0ff */
[----:B------:R-:W1:Y:S08]  /*5550*/  LDC.64 R92, c[0x0][0xb10] ;  /* 0x0002c400ff5c7b82 */ /* 0x000e700000000a00 */
[----:B------:R-:W1:Y:S08]  /*5560*/  LDC.64 R38, c[0x0][0xb18] ;  /* 0x0002c600ff267b82 */ /* 0x000e700000000a00 */
[----:B------:R-:W1:Y:S08]  /*5570*/  LDC.64 R36, c[0x0][0xb28] ;  /* 0x0002ca00ff247b82 */ /* 0x000e700000000a00 */
[----:B------:R-:W1:Y:S01]  /*5580*/  LDC.64 R90, c[0x0][0x8b0] ;  /* 0x00022c00ff5a7b82 */ /* 0x000e620000000a00 */
[----:B----4-:R-:W-:-:S07]  /*5590*/  IMAD.IADD R46, R0, 0x1, R46 ;  /* 0x00000001002e7824 */ /* 0x010fce00078e022e */
[----:B------:R-:W4:Y:S08]  /*55a0*/  LDC.64 R88, c[0x0][0x8a8] ;  /* 0x00022a00ff587b82 */ /* 0x000f300000000a00 */
[----:B--23--:R-:W1:Y:S02]  /*55b0*/  LDC R98, c[0x0][0x374] ;  /* 0x0000dd00ff627b82 */ /* 0x00ce640000000800 */
.L_x_142:
[----:B------:R-:W-:Y:S02]  /*55c0*/  LEA R0, R112, UR49, 0x3 ;  /* 0x0000003170007c11 */ /* 0x000fe4000f8e18ff */
[----:B------:R-:W-:Y:S02]  /*55d0*/  SHF.L.U32 R2, R106, 0x1f, RZ ;  /* 0x0000001f6a027819 */ /* 0x000fe400000006ff */
[----:B------:R-:W-:Y:S02]  /*55e0*/  LEA R16, R112, UR49, 0x4 ;  /* 0x0000003170107c11 */ /* 0x000fe4000f8e20ff */
[----:B------:R-:W2:Y:S02]  /*55f0*/  SYNCS.PHASECHK.TRANS64.TRYWAIT P0, [R0+URZ+0x90], R2 ;  /* 0x00009002000075a7 */ /* 0x000ea400080011ff */
[----:B-12---:R-:W-:Y:S05]  /*5600*/  @!P0 BRA `(.L_x_101) ;  /* 0x0000004c00b48947 */ /* 0x006fea0003800000 */
.L_x_189:
[----:B------:R-:W3:Y:S01]  /*5610*/  LDC.64 R10, c[0x0][0xb10] ;  /* 0x0002c400ff0a7b82 */ /* 0x000ee20000000a00 */
[----:B------:R-:W4:Y:S01]  /*5620*/  LDS.128 R16, [R16+0x120] ;  /* 0x0001200010107984 */ /* 0x000f220000000c00 */
[----:B-1----:R-:W-:Y:S01]  /*5630*/  ISETP.NE.AND P1, PT, R41, 0x1, PT ;  /* 0x000000012900780c */ /* 0x002fe20003f25270 */
[----:B--2---:R-:W-:Y:S01]  /*5640*/  VIADD R0, R0, 0xa0 ;  /* 0x000000a000007836 */ /* 0x004fe20000000000 */
[----:B------:R-:W-:Y:S04]  /*5650*/  ISETP.GE.AND P0, PT, R40, 0x1, PT ;  /* 0x000000012800780c */ /* 0x000fe80003f06270 */
[----:B------:R-:W1:Y:S01]  /*5660*/  LDC.64 R8, c[0x0][0xb18] ;  /* 0x0002c600ff087b82 */ /* 0x000e620000000a00 */
[----:B------:R-:W-:Y:S01]  /*5670*/  PRMT R0, RZ, 0x654, R0 ;  /* 0x00000654ff007816 */ /* 0x000fe20000000000 */
[----:B------:R-:W-:Y:S01]  /*5680*/  @!PT LDS RZ, [RZ] ;  /* 0x00000000fffff984 */ /* 0x000fe20000000800 */
[----:B------:R-:W-:Y:S01]  /*5690*/  @!PT LDS RZ, [RZ] ;  /* 0x00000000fffff984 */ /* 0x000fe20000000800 */
[----:B------:R-:W-:Y:S01]  /*56a0*/  @!PT LDS RZ, [RZ] ;  /* 0x00000000fffff984 */ /* 0x000fe20000000800 */
[----:B------:R-:W-:Y:S01]  /*56b0*/  @!PT LDS RZ, [RZ] ;  /* 0x00000000fffff984 */ /* 0x000fe20000000800 */
[----:B------:R2:W-:Y:S06]  /*56c0*/  MEMBAR.ALL.CTA ;  /* 0x0000000000007992 */ /* 0x0005ec0000008000 */
[----:B--2---:R-:W2:Y:S01]  /*56d0*/  FENCE.VIEW.ASYNC.S ;  /* 0x00000000000073c6 */ /* 0x004ea20000000000 */
[----:B------:R-:W1:Y:S08]  /*56e0*/  @!P1 LDC R12, c[0x0][0xb20] ;  /* 0x0002c800ff0c9b82 */ /* 0x000e700000000800 */
[----:B------:R-:W1:Y:S01]  /*56f0*/  @!P1 LDC R7, c[0x0][0xb0c] ;  /* 0x0002c300ff079b82 */ /* 0x000e620000000800 */
[----:B--2---:R2:W-:Y:S01]  /*5700*/  SYNCS.ARRIVE.TRANS64.RED.A1T0 RZ, [R0+URZ], RZ ;  /* 0x000000ff00ff79a7 */ /* 0x0045e200081004ff */
[----:B----4-:R-:W-:Y:S04]  /*5710*/  LOP3.LUT P4, RZ, R18, 0x1, RZ, 0xc0, !PT ;  /* 0x0000000112ff7812 */ /* 0x010fe8000788c0ff */
[----:B------:R-:W-:Y:S09]  /*5720*/  P2R R110, PR, RZ, 0x10 ;  /* 0x00000010ff6e7803 */ /* 0x000ff20000000000 */
[----:B------:R-:W-:Y:S02]  /*5730*/  @P4 MOV R44, R16 ;  /* 0x00000010002c4202 */ /* 0x000fe40000000f00 */
[----:B------:R-:W-:Y:S01]  /*5740*/  @P4 LOP3.LUT R43, R17, 0xffff, RZ, 0xc0, !PT ;  /* 0x0000ffff112b4812 */ /* 0x000fe200078ec0ff */
[----:B--23--:R-:W-:Y:S06]  /*5750*/  @!P0 BRA `(.L_x_102) ;  /* 0x0000000000a48947 */ /* 0x00cfec0003800000 */
[----:B------:R-:W-:Y:S01]  /*5760*/  IMAD.HI.U32 R0, R98, R39, RZ ;  /* 0x0000002762007227 */ /* 0x000fe200078e00ff */
[----:B------:R-:W-:Y:S02]  /*5770*/  ISETP.NE.AND P0, PT, R38, 0x1, PT ;  /* 0x000000012600780c */ /* 0x000fe40003f05270 */
[----:B------:R-:W-:Y:S01]  /*5780*/  ISETP.NE.AND P2, PT, R40, 0x1, PT ;  /* 0x000000012800780c */ /* 0x000fe20003f45270 */
[----:B------:R-:W-:Y:S01]  /*5790*/  IMAD.HI.U32 R4, R99, R92, RZ ;  /* 0x0000005c63047227 */ /* 0x000fe200078e00ff */
[----:B------:R-:W-:Y:S02]  /*57a0*/  SHF.R.U32.HI R0, RZ, R97, R0 ;  /* 0x00000061ff007219 */ /* 0x000fe40000011600 */
[----:B------:R-:W-:Y:S01]  /*57b0*/  ISETP.NE.AND P3, PT, R42, 0x1, PT ;  /* 0x000000012a00780c */ /* 0x000fe20003f65270 */
[----:B------:R-:W-:Y:S01]  /*57c0*/  IMAD.HI.U32 R6, R43, R39, RZ ;  /* 0x000000272b067227 */ /* 0x000fe200078e00ff */
[-C--:B------:R-:W-:Y:S02]  /*57d0*/  SHF.R.U32.HI R4, RZ, R93.reuse, R4 ;  /* 0x0000005dff047219 */ /* 0x080fe40000011604 */
[----:B------:R-:W-:Y:S01]  /*57e0*/  SEL R0, R98, R0, !P0 ;  /* 0x0000000062007207 */ /* 0x000fe20004000000 */
[----:B------:R-:W-:Y:S01]  /*57f0*/  IMAD.HI.U32 R5, R44, R92, RZ ;  /* 0x0000005c2c057227 */ /* 0x000fe200078e00ff */
[----:B------:R-:W-:Y:S03]  /*5800*/  SEL R4, R99, R4, !P3 ;  /* 0x0000000463047207 */ /* 0x000fe60005800000 */
[-C--:B------:R-:W-:Y:S01]  /*5810*/  IMAD.HI.U32 R3, R0, R36.reuse, RZ ;  /* 0x0000002400037227 */ /* 0x080fe200078e00ff */
[----:B------:R-:W-:Y:S03]  /*5820*/  SHF.R.U32.HI R5, RZ, R93, R5 ;  /* 0x0000005dff057219 */ /* 0x000fe60000011605 */
[----:B------:R-:W-:Y:S01]  /*5830*/  IMAD.HI.U32 R2, R4, R36, RZ ;  /* 0x0000002404027227 */ /* 0x000fe200078e00ff */
[----:B------:R-:W-:Y:S02]  /*5840*/  @P2 SHF.R.U32.HI R0, RZ, R37, R3 ;  /* 0x00000025ff002219 */ /* 0x000fe40000011603 */
[----:B------:R-:W-:Y:S02]  /*5850*/  SHF.R.U32.HI R3, RZ, R97, R6 ;  /* 0x00000061ff037219 */ /* 0x000fe40000011606 */
[----:B------:R-:W-:Y:S01]  /*5860*/  @P2 SHF.R.U32.HI R4, RZ, R37, R2 ;  /* 0x00000025ff042219 */ /* 0x000fe20000011602 */
[----:B------:R-:W-:Y:S01]  /*5870*/  IMAD R0, R40, R0, RZ ;  /* 0x0000000028007224 */ /* 0x000fe200078e02ff */
[----:B------:R-:W-:Y:S02]  /*5880*/  SEL R3, R43, R3, !P0 ;  /* 0x000000032b037207 */ /* 0x000fe40004000000 */
[----:B------:R-:W-:Y:S01]  /*5890*/  SEL R2, R44, R5, !P3 ;  /* 0x000000052c027207 */ /* 0x000fe20005800000 */
[----:B------:R-:W-:Y:S01]  /*58a0*/  IMAD R5, R40, R4, RZ ;  /* 0x0000000428057224 */ /* 0x000fe200078e02ff */
[C---:B------:R-:W-:Y:S01]  /*58b0*/  ISETP.GE.AND P0, PT, R3.reuse, R0, PT ;  /* 0x000000000300720c */ /* 0x040fe20003f06270 */
[C---:B------:R-:W-:Y:S03]  /*58c0*/  IMAD.HI.U32 R0, R3.reuse, R36, RZ ;  /* 0x0000002403007227 */ /* 0x040fe600078e00ff */
[C---:B------:R-:W-:Y:S02]  /*58d0*/  ISETP.GE.OR P0, PT, R2.reuse, R5, P0 ;  /* 0x000000050200720c */ /* 0x040fe40000706670 */
[----:B------:R-:W-:Y:S04]  /*58e0*/  SHF.R.U32.HI R0, RZ, R37, R0 ;  /* 0x00000025ff007219 */ /* 0x000fe80000011600 */
[C---:B------:R-:W-:Y:S05]  /*58f0*/  SEL R6, R3.reuse, R0, !P2 ;  /* 0x0000000003067207 */ /* 0x040fea0005000000 */
        /* <DEDUP_REMOVED lines=14> */
[----:B------:R-:W-:Y:S07]  /*59e0*/  IMAD R43, R3, R38, R43 ;  /* 0x00000026032b7224 */ /* 0x000fee00078e022b */
.L_x_102:
[----:B-1----:R-:W-:Y:S01]  /*59f0*/  @!P1 ISETP.NE.AND P0, PT, R8, 0x1, PT ;  /* 0x000000010800980c */ /* 0x002fe20003f05270 */
[----:B------:R-:W-:Y:S01]  /*5a00*/  @!P1 IMAD.HI.U32 R0, R44, R10, RZ ;  /* 0x0000000a2c009227 */ /* 0x000fe200078e00ff */
[----:B------:R-:W-:Y:S01]  /*5a10*/  @!P1 ISETP.NE.AND P2, PT, R7, 0x1, PT ;  /* 0x000000010700980c */ /* 0x000fe20003f45270 */
[----:B------:R-:W-:Y:S01]  /*5a20*/  ULOP3.LUT UP0, URZ, UR48, 0x90, URZ, 0xc0, !UPT ;  /* 0x0000009030ff7892 */ /* 0x000fe2000f80c0ff */
[----:B------:R-:W-:Y:S01]  /*5a30*/  R2UR UR42, R14 ;  /* 0x000000000e2a72ca */ /* 0x000fe200000e0000 */
[----:B------:R-:W-:Y:S01]  /*5a40*/  @!P1 IMAD.HI.U32 R2, R43, R9, RZ ;  /* 0x000000092b029227 */ /* 0x000fe200078e00ff */
[----:B------:R-:W-:Y:S02]  /*5a50*/  @!P1 SHF.R.U32.HI R0, RZ, R11, R0 ;  /* 0x0000000bff009219 */ /* 0x000fe40000011600 */
[----:B------:R-:W-:Y:S01]  /*5a60*/  R2UR UR41, R15 ;  /* 0x000000000f2972ca */ /* 0x000fe200000e0000 */
[----:B------:R-:W-:Y:S01]  /*5a70*/  VIADD R112, R112, 0x1 ;  /* 0x0000000170707836 */ /* 0x000fe20000000000 */
[----:B------:R-:W-:Y:S02]  /*5a80*/  @!P1 SHF.R.U32.HI R2, RZ, R12, R2 ;  /* 0x0000000cff029219 */ /* 0x000fe40000011602 */
[----:B------:R-:W-:Y:S02]  /*5a90*/  @!P1 SEL R3, R44, R0, !P2 ;  /* 0x000000002c039207 */ /* 0x000fe40005000000 */
[----:B------:R-:W-:Y:S02]  /*5aa0*/  @!P1 SEL R2, R43, R2, !P0 ;  /* 0x000000022b029207 */ /* 0x000fe40004000000 */
[----:B------:R-:W-:Y:S01]  /*5ab0*/  @P4 SHF.R.U32.HI R103, RZ, 0x10, R17 ;  /* 0x00000010ff674819 */ /* 0x000fe20000011611 */
[----:B------:R-:W-:Y:S02]  /*5ac0*/  USHF.L.U32 UR42, UR42, 0x6, URZ ;  /* 0x000000062a2a7899 */ /* 0x000fe400080006ff */
[----:B------:R-:W-:Y:S02]  /*5ad0*/  @!P1 IMAD.IADD R0, R2, 0x1, -R3 ;  /* 0x0000000102009824 */ /* 0x000fe400078e0a03 */
[----:B------:R-:W-:Y:S01]  /*5ae0*/  @!P1 IMAD.IADD R2, R3, 0x1, -R2 ;  /* 0x0000000103029824 */ /* 0x000fe200078e0a02 */
[----:B------:R-:W-:Y:S01]  /*5af0*/  USHF.L.U32 UR41, UR41, 0x8, URZ ;  /* 0x0000000829297899 */ /* 0x000fe200080006ff */
[----:B------:R-:W-:Y:S02]  /*5b00*/  @!P1 IMAD R44, R0, R7, R44 ;  /* 0x00000007002c9224 */ /* 0x000fe400078e022c */
[----:B------:R-:W-:Y:S01]  /*5b10*/  @!P1 IMAD R43, R2, R8, R43 ;  /* 0x00000008022b9224 */ /* 0x000fe200078e022b */
[----:B------:R-:W-:Y:S08]  /*5b20*/  BRA.U !UP0, `(.L_x_103) ;  /* 0x0000000108407547 */ /* 0x000ff0000b800000 */
[----:B------:R-:W1:Y:S01]  /*5b30*/  LDCU.64 UR8, c[0x4][0x88] ;  /* 0x01001100ff0877ac */ /* 0x000e620008000a00 */
[----:B------:R-:W-:Y:S01]  /*5b40*/  MOV R3, 0x0 ;  /* 0x0000000000037802 */ /* 0x000fe20000000f00 */
[----:B------:R-:W-:Y:S02]  /*5b50*/  HFMA2 R12, -RZ, RZ, 0, 5.9604644775390625e-08 ;  /* 0x00000001ff0c7431 */ /* 0x000fe400000001ff */
[----:B------:R-:W-:Y:S02]  /*5b60*/  IMAD.MOV.U32 R8, RZ, RZ, 0x70 ;  /* 0x00000070ff087424 */ /* 0x000fe400078e00ff */
[----:B------:R-:W-:Y:S01]  /*5b70*/  IMAD.MOV.U32 R13, RZ, RZ, RZ ;  /* 0x000000ffff0d7224 */ /* 0x000fe200078e00ff */
[----:B------:R-:W2:Y:S01]  /*5b80*/  LDCU.64 UR6, c[0x4][0x90] ;  /* 0x01001200ff0677ac */ /* 0x000ea20008000a00 */
[----:B------:R-:W3:Y:S01]  /*5b90*/  LDC.64 R2, c[0x4][R3] ;  /* 0x0100000003027b82 */ /* 0x000ee20000000a00 */
[----:B------:R-:W4:Y:S01]  /*5ba0*/  LDCU.64 UR4, c[0x4][0x8] ;  /* 0x01000100ff0477ac */ /* 0x000f220008000a00 */
[----:B-1----:R-:W-:Y:S01]  /*5bb0*/  MOV R5, UR9 ;  /* 0x0000000900057c02 */ /* 0x002fe20008000f00 */
[----:B------:R-:W-:Y:S01]  /*5bc0*/  IMAD.U32 R4, RZ, RZ, UR8 ;  /* 0x00000008ff047e24 */ /* 0x000fe2000f8e00ff */
[----:B--2---:R-:W-:Y:S01]  /*5bd0*/  MOV R7, UR7 ;  /* 0x0000000700077c02 */ /* 0x004fe20008000f00 */
[----:B------:R-:W-:Y:S01]  /*5be0*/  IMAD.U32 R6, RZ, RZ, UR6 ;  /* 0x00000006ff067e24 */ /* 0x000fe2000f8e00ff */
[----:B----4-:R-:W-:Y:S01]  /*5bf0*/  MOV R11, UR5 ;  /* 0x00000005000b7c02 */ /* 0x010fe20008000f00 */
[----:B------:R-:W-:Y:S02]  /*5c00*/  IMAD.U32 R10, RZ, RZ, UR4 ;  /* 0x00000004ff0a7e24 */ /* 0x000fe4000f8e00ff */
[----:B------:R-:W-:Y:S07]  /*5c10*/  LEPC R20, `(.L_x_103) ;  /* 0x000000001014794e */ /* 0x000fee0000000000 */
[----:B---3-5:R-:W-:Y:S05]  /*5c20*/  CALL.ABS.NOINC R2 ;  /* 0x0000000002007343 */ /* 0x028fea0003c00000 */
.L_x_103:
[----:B------:R-:W-:Y:S01]  /*5c30*/  LOP3.LUT P0, RZ, R108, 0x90, RZ, 0xc0, !PT ;  /* 0x000000906cff7812 */ /* 0x000fe2000780c0ff */
[----:B------:R-:W-:Y:S11]  /*5c40*/  BSSY.RECONVERGENT B6, `(.L_x_104) ;  /* 0x0000013000067945 */ /* 0x000ff60003800200 */
[----:B------:R-:W-:Y:S01]  /*5c50*/  @!UPT UIADD3 URZ, UPT, UPT, URZ, URZ, URZ ;  /* 0x000000fffffff290 */ /* 0x000fe2000fffe0ff */
[----:B------:R-:W-:Y:S05]  /*5c60*/  @!P0 BRA `(.L_x_105) ;  /* 0x0000000000408947 */ /* 0x000fea0003800000 */
        /* <DEDUP_REMOVED lines=16> */
.L_x_105:
[----:B------:R-:W-:Y:S05]  /*5d70*/  BSYNC.RECONVERGENT B6 ;  /* 0x0000000000067941 */ /* 0x000fea0003800200 */
.L_x_104:
[----:B------:R-:W-:Y:S01]  /*5d80*/  ISETP.NE.U32.AND P4, PT, R90, RZ, PT ;  /* 0x000000ff5a00720c */ /* 0x000fe20003f85070 */
[----:B------:R-:W-:Y:S01]  /*5d90*/  UISETP.NE.AND UP2, UPT, UR50, URZ, UPT ;  /* 0x000000ff3200728c */ /* 0x000fe2000bf45270 */
[----:B------:R-:W-:Y:S01]  /*5da0*/  ISETP.NE.U32.AND P3, PT, RZ, UR38, PT ;  /* 0x00000026ff007c0c */ /* 0x000fe2000bf65070 */
[----:B------:R-:W-:Y:S01]  /*5db0*/  UISETP.NE.U32.AND UP1, UPT, UR44, URZ, UPT ;  /* 0x000000ff2c00728c */ /* 0x000fe2000bf25070 */
[----:B------:R-:W-:Y:S01]  /*5dc0*/  ISETP.NE.AND.EX P4, PT, R91, RZ, PT, P4 ;  /* 0x000000ff5b00720c */ /* 0x000fe20003f85340 */
[----:B------:R-:W-:Y:S01]  /*5dd0*/  UPLOP3.LUT UP0, UPT, UPT, UPT, UPT, 0x40, 0x4 ;  /* 0x000000000004789c */ /* 0x000fe20003f0e870 */
[----:B------:R-:W-:Y:S01]  /*5de0*/  ISETP.NE.AND.EX P3, PT, RZ, UR39, PT, P3 ;  /* 0x00000027ff007c0c */ /* 0x000fe2000bf65330 */
[----:B------:R-:W-:Y:S01]  /*5df0*/  UISETP.NE.AND.EX UP1, UPT, UR45, URZ, UPT, UP1 ;  /* 0x000000ff2d00728c */ /* 0x000fe2000bf25310 */
[----:B------:R-:W-:Y:S04]  /*5e00*/  PLOP3.LUT P1, PT, PT, PT, UP2, 0x80, 0x8 ;  /* 0x000000000008781c */ /* 0x000fe80003f2f028 */
[----:B------:R-:W-:Y:S06]  /*5e10*/  @UP2 UPLOP3.LUT UP0, UPT, UPT, UPT, UP1, 0x80, 0x8 ;  /* 0x000000000008289c */ /* 0x000fec0003f0f010 */
[----:B------:R-:W-:Y:S01]  /*5e20*/  PLOP3.LUT P0, PT, PT, PT, UP0, 0x80, 0x8 ;  /* 0x000000000008781c */ /* 0x000fe20003f0f008 */
[----:B------:R-:W-:Y:S01]  /*5e30*/  @!UPT UIADD3 URZ, UPT, UPT, URZ, URZ, URZ ;  /* 0x000000fffffff290 */ /* 0x000fe2000fffe0ff */
[----:B------:R-:W-:Y:S11]  /*5e40*/  BRA.U !UP1, `(.L_x_106) ;  /* 0x0000000109387547 */ /* 0x000ff6000b800000 */
[----:B------:R-:W-:Y:S01]  /*5e50*/  UISETP.NE.U32.AND UP0, UPT, UR38, URZ, UPT ;  /* 0x000000ff2600728c */ /* 0x000fe2000bf05070 */
[----:B------:R-:W-:Y:S02]  /*5e60*/  HFMA2 R0, -RZ, RZ, 0, 5.9604644775390625e-08 ;  /* 0x00000001ff007431 */ /* 0x000fe400000001ff */
[----:B------:R-:W-:Y:S01]  /*5e70*/  IMAD.MOV.U32 R96, RZ, RZ, 0x1 ;  /* 0x00000001ff607424 */ /* 0x000fe200078e00ff */
[----:B------:R-:W-:Y:S06]  /*5e80*/  UISETP.NE.AND.EX UP0, UPT, UR39, URZ, UPT, UP0 ;  /* 0x000000ff2700728c */ /* 0x000fec000bf05300 */
[----:B------:R-:W-:Y:S05]  /*5e90*/  PLOP3.LUT P2, PT, PT, PT, UP0, 0x80, 0x8 ;  /* 0x000000000008781c */ /* 0x000fea0003f4f008 */
[----:B------:R-:W1:Y:S01]  /*5ea0*/  @UP0 LDCU.64 UR6, c[0x0][0x888] ;  /* 0x00011100ff0607ac */ /* 0x000e620008000a00 */
[----:B------:R-:W-:Y:S07]  /*5eb0*/  @UP0 UIMAD UR4, UR36, UR44, URZ ;  /* 0x0000002c240402a4 */ /* 0x000fee000f8e02ff */
[----:B------:R-:W-:Y:S01]  /*5ec0*/  @!P2 PRMT R96, R0, 0x7610, R96 ;  /* 0x000076100060a816 */ /* 0x000fe20000000060 */
[----:B-1----:R-:W-:Y:S03]  /*5ed0*/  @UP0 UIMAD.WIDE UR6, UR4, 0x4, UR6 ;  /* 0x00000004040608a5 */ /* 0x002fe6000f8e0206 */
[----:B------:R-:W1:Y:S03]  /*5ee0*/  @!UP0 LDCU UR4, c[0x0][0x880] ;  /* 0x00011000ff0487ac */ /* 0x000e660008000800 */
[----:B------:R-:W-:Y:S01]  /*5ef0*/  IMAD.U32 R2, RZ, RZ, UR6 ;  /* 0x00000006ff027e24 */ /* 0x000fe2000f8e00ff */
[----:B------:R-:W-:Y:S05]  /*5f00*/  MOV R3, UR7 ;  /* 0x0000000700037c02 */ /* 0x000fea0008000f00 */
[----:B-----5:R2:W5:Y:S02]  /*5f10*/  @P2 LDG.E R49, desc[UR46][R2.64] ;  /* 0x0000002e02312981 */ /* 0x020564000c1e1900 */
[----:B-12---:R-:W-:Y:S02]  /*5f20*/  @!P2 IMAD.U32 R49, RZ, RZ, UR4 ;  /* 0x00000004ff31ae24 */ /* 0x006fe4000f8e00ff */
.L_x_106:
[----:B------:R-:W-:Y:S05]  /*5f30*/  @!P4 BRA `(.L_x_107) ;  /* 0x000000000020c947 */ /* 0x000fea0003800000 */
[----:B------:R-:W-:Y:S04]  /*5f40*/  ISETP.NE.U32.AND P2, PT, R88, RZ, PT ;  /* 0x000000ff5800720c */ /* 0x000fe80003f45070 */
[----:B------:R-:W-:Y:S11]  /*5f50*/  ISETP.NE.AND.EX P2, PT, R89, RZ, PT, P2 ;  /* 0x000000ff5900720c */ /* 0x000ff60003f45320 */
[----:B------:R-:W-:Y:S02]  /*5f60*/  @!UPT UIADD3 URZ, UPT, UPT, URZ, URZ, URZ ;  /* 0x000000fffffff290 */ /* 0x000fe4000fffe0ff */
[----:B------:R-:W1:Y:S01]  /*5f70*/  @P2 LDC.64 R2, c[0x0][0x8a8] ;  /* 0x00022a00ff022b82 */ /* 0x000e620000000a00 */
[----:B------:R-:W-:Y:S04]  /*5f80*/  @P2 IMAD R0, R90, UR36, RZ ;  /* 0x000000245a002c24 */ /* 0x000fe8000f8e02ff */
[----:B-1----:R-:W-:Y:S05]  /*5f90*/  @P2 IMAD.WIDE R2, R0, 0x4, R2 ;  /* 0x0000000400022825 */ /* 0x002fea00078e0202 */
[----:B-----5:R1:W5:Y:S02]  /*5fa0*/  @P2 LDG.E R47, desc[UR46][R2.64] ;  /* 0x0000002e022f2981 */ /* 0x020364000c1e1900 */
[----:B-1----:R-:W2:Y:S02]  /*5fb0*/  @!P2 LDC R47, c[0x0][0x8a0] ;  /* 0x00022800ff2fab82 */ /* 0x002ea40000000800 */
.L_x_107:
[----:B-----5:R-:W-:Y:S01]  /*5fc0*/  FSETP.NEU.AND P2, PT, R49, RZ, PT ;  /* 0x000000ff3100720b */ /* 0x020fe20003f4d000 */
[----:B------:R-:W-:Y:S01]  /*5fd0*/  BSSY B1, `(.L_x_108) ;  /* 0x0000042000017945 */ /* 0x000fe20003800000 */
[----:B------:R-:W-:Y:S01]  /*5fe0*/  SEL R2, RZ, 0xffffffff, P3 ;  /* 0xffffffffff027807 */ /* 0x000fe20001800000 */
[----:B------:R-:W-:Y:S01]  /*5ff0*/  IMAD.MOV.U32 R114, RZ, RZ, 0x1 ;  /* 0x00000001ff727424 */ /* 0x000fe200078e00ff */
[----:B------:R-:W-:Y:S01]  /*6000*/  LOP3.LUT P3, RZ, R96, 0xff, RZ, 0xc0, !PT ;  /* 0x000000ff60ff7812 */ /* 0x000fe2000786c0ff */
[----:B------:R-:W-:Y:S01]  /*6010*/  IMAD R48, R45, 0x80, R46 ;  /* 0x000000802d307824 */ /* 0x000fe200078e022e */
[----:B------:R-:W-:Y:S02]  /*6020*/  @P1 SEL R0, RZ, 0xffffffff, P2 ;  /* 0xffffffffff001807 */ /* 0x000fe40001000000 */
[----:B------:R-:W-:Y:S02]  /*6030*/  CS2R R86, SRZ ;  /* 0x0000000000567805 */ /* 0x000fe4000001ff00 */
[----:B------:R-:W-:Y:S02]  /*6040*/  LEA R3, R105, UR49, 0x3 ;  /* 0x0000003169037c11 */ /* 0x000fe4000f8e18ff */
[----:B------:R-:W-:Y:S02]  /*6050*/  CS2R R84, SRZ ;  /* 0x0000000000547805 */ /* 0x000fe4000001ff00 */
[----:B------:R-:W-:Y:S02]  /*6060*/  @P0 SEL R0, R2, R0, !P3 ;  /* 0x0000000002000207 */ /* 0x000fe40005800000 */
[----:B------:R-:W-:Y:S02]  /*6070*/  CS2R R82, SRZ ;  /* 0x0000000000527805 */ /* 0x000fe4000001ff00 */
[----:B------:R-:W-:Y:S02]  /*6080*/  LEA R111, R45, UR49, 0x3 ;  /* 0x000000312d6f7c11 */ /* 0x000fe4000f8e18ff */
[----:B------:R-:W-:Y:S02]  /*6090*/  CS2R R80, SRZ ;  /* 0x0000000000507805 */ /* 0x000fe4000001ff00 */
[----:B------:R-:W-:Y:S02]  /*60a0*/  @P1 LOP3.LUT R0, R0, 0x1, RZ, 0xc0, !PT ;  /* 0x0000000100001812 */ /* 0x000fe400078ec0ff */
[----:B------:R-:W-:Y:S02]  /*60b0*/  SHF.L.U32 R4, R107, 0x1f, RZ ;  /* 0x0000001f6b047819 */ /* 0x000fe400000006ff */
[----:B------:R-:W-:Y:S04]  /*60c0*/  ISETP.NE.U32.OR P5, PT, R0, 0x1, !P1 ;  /* 0x000000010000780c */ /* 0x000fe80004fa5470 */
[----:B------:R-:W-:Y:S09]  /*60d0*/  P2R R117, PR, RZ, 0x20 ;  /* 0x00000020ff757803 */ /* 0x000ff20000000000 */
[----:B------:R-:W-:Y:S04]  /*60e0*/  @P5 SHF.L.U32 R0, R104, 0x1f, RZ ;  /* 0x0000001f68005819 */ /* 0x000fe800000006ff */
[----:B------:R1:W3:Y:S01]  /*60f0*/  @P5 SYNCS.PHASECHK.TRANS64.TRYWAIT P1, [R3+URZ+0x40], R0 ;  /* 0x00004000030055a7 */ /* 0x0002e200080211ff */
[----:B------:R4:W2:Y:S01]  /*6100*/  SYNCS.PHASECHK.TRANS64.TRYWAIT P0, [R111+URZ+0xb0], R4 ;  /* 0x0000b0046f0075a7 */ /* 0x0008a200080011ff */
[----:B-1----:R-:W-:Y:S02]  /*6110*/  SEL R0, RZ, 0xffffffff, P2 ;  /* 0xffffffffff007807 */ /* 0x002fe40001000000 */
[----:B------:R-:W-:Y:S11]  /*6120*/  PLOP3.LUT P2, PT, PT, PT, UP1, 0x80, 0x8 ;  /* 0x000000000008781c */ /* 0x000ff60003f4f018 */
[----:B------:R-:W-:Y:S02]  /*6130*/  @!UPT UIADD3 URZ, UPT, UPT, URZ, URZ, URZ ;  /* 0x000000fffffff290 */ /* 0x000fe4000fffe0ff */
[----:B------:R-:W-:Y:S04]  /*6140*/  @P2 SEL R0, R2, R0, !P3 ;  /* 0x0000000002002207 */ /* 0x000fe80005800000 */
[----:B------:R-:W-:Y:S04]  /*6150*/  LOP3.LUT R0, R0, 0x1, RZ, 0xc0, !PT ;  /* 0x0000000100007812 */ /* 0x000fe800078ec0ff */
[----:B------:R-:W-:Y:S04]  /*6160*/  ISETP.NE.U32.AND P4, PT, R0, 0x1, PT ;  /* 0x000000010000780c */ /* 0x000fe80003f85070 */
[----:B------:R-:W-:Y:S02]  /*6170*/  P2R R115, PR, RZ, 0x10 ;  /* 0x00000010ff737803 */ /* 0x000fe40000000000 */
[----:B---3--:R-:W-:Y:S01]  /*6180*/  @P5 SEL R114, RZ, 0x1, !P1 ;  /* 0x00000001ff725807 */ /* 0x008fe20004800000 */
[----:B--2-4-:R-:W-:Y:S06]  /*6190*/  @!P5 BRA `(.L_x_109) ;  /* 0x000000000094d947 */ /* 0x014fec0003800000 */
[----:B------:R-:W-:Y:S01]  /*61a0*/  @P4 IMAD R5, R105, 0x1000, R100 ;  /* 0x0000100069054824 */ /* 0x000fe200078e0264 */
[----:B------:R-:W-:Y:S01]  /*61b0*/  LOP3.LUT P5, RZ, R101, 0x80, RZ, 0xc0, !PT ;  /* 0x0000008065ff7812 */ /* 0x000fe200078ac0ff */
[----:B------:R-:W-:Y:S01]  /*61c0*/  BSSY B0, `(.L_x_110) ;  /* 0x0000010000007945 */ /* 0x000fe20003800000 */
[----:B------:R-:W-:Y:S01]  /*61d0*/  ISETP.NE.AND P2, PT, R114, RZ, PT ;  /* 0x000000ff7200720c */ /* 0x000fe20003f45270 */
[----:B------:R-:W-:Y:S01]  /*61e0*/  @P4 VIADD R2, R5, UR49 ;  /* 0x0000003105024c36 */ /* 0x000fe20008000000 */
[----:B------:R-:W-:Y:S02]  /*61f0*/  PLOP3.LUT P1, PT, PT, PT, PT, 0x8, 0x80 ;  /* 0x000000000080781c */ /* 0x000fe40003f2e170 */
[----:B------:R-:W-:Y:S02]  /*6200*/  CS2R R82, SRZ ;  /* 0x0000000000527805 */ /* 0x000fe4000001ff00 */
[----:B------:R-:W-:Y:S01]  /*6210*/  @P4 PLOP3.LUT P1, PT, P5, PT, PT, 0x80, 0x8 ;  /* 0x000000000008481c */ /* 0x000fe20002f2f070 */
[C---:B------:R-:W-:Y:S01]  /*6220*/  @P4 VIADD R0, R2.reuse, 0x200 ;  /* 0x0000020002004836 */ /* 0x040fe20000000000 */
[----:B------:R-:W-:Y:S01]  /*6230*/  CS2R R80, SRZ ;  /* 0x0000000000507805 */ /* 0x000fe2000001ff00 */
[----:B------:R-:W-:Y:S01]  /*6240*/  @P4 VIADD R2, R2, 0x210 ;  /* 0x0000021002024836 */ /* 0x000fe20000000000 */
[----:B------:R-:W-:Y:S02]  /*6250*/  CS2R R86, SRZ ;  /* 0x0000000000567805 */ /* 0x000fe4000001ff00 */
[----:B------:R-:W-:Y:S07]  /*6260*/  CS2R R84, SRZ ;  /* 0x0000000000547805 */ /* 0x000fee000001ff00 */
[----:B------:R-:W-:Y:S01]  /*6270*/  @P1 VIADD R2, R0, 0xfffffff0 ;  /* 0xfffffff000021836 */ /* 0x000fe20000000000 */
[----:B------:R-:W-:Y:S06]  /*6280*/  @P2 BRA `(.L_x_111) ;  /* 0x00000000000c2947 */ /* 0x000fec0003800000 */
[----:B------:R-:W-:Y:S04]  /*6290*/  SHF.L.U32 R0, R104, 0x1f, RZ ;  /* 0x0000001f68007819 */ /* 0x000fe800000006ff */
[----:B------:R-:W1:Y:S02]  /*62a0*/  SYNCS.PHASECHK.TRANS64.TRYWAIT P1, [R3+URZ+0x40], R0 ;  /* 0x00004000030075a7 */ /* 0x000e6400080211ff */
[----:B-1----:R-:W-:Y:S05]  /*62b0*/  @!P1 BRA `(.L_x_112) ;  /* 0x00000040009c9947 */ /* 0x002fea0003800000 */
.L_x_111:
[----:B------:R-:W-:Y:S05]  /*62c0*/  BSYNC B0 ;  /* 0x0000000000007941 */ /* 0x000fea0003800000 */
.L_x_110:
[----:B------:R-:W-:Y:S01]  /*62d0*/  ISETP.NE.AND P1, PT, R115, RZ, PT ;  /* 0x000000ff7300720c */ /* 0x000fe20003f25270 */
[----:B-1----:R-:W-:Y:S02]  /*62e0*/  VIADD R3, R3, 0x60 ;  /* 0x0000006003037836 */ /* 0x002fe40000000000 */
[----:B------:R-:W-:Y:S02]  /*62f0*/  IMAD.U32 R0, RZ, RZ, UR37 ;  /* 0x00000025ff007e24 */ /* 0x000fe4000f8e00ff */
[----:B------:R-:W-:Y:S03]  /*6300*/  VIADD R105, R105, 0x1 ;  /* 0x0000000169697836 */ /* 0x000fe60000000000 */
[----:B------:R-:W-:Y:S05]  /*6310*/  PRMT R0, R0, 0x654, R3 ;  /* 0x0000065400007816 */ /* 0x000fea0000000003 */
[----:B------:R1:W2:Y:S04]  /*6320*/  @P1 LDS.128 R80, [R5+UR49+0x200] ;  /* 0x0002003105501984 */ /* 0x0002a80008000c00 */
[----:B------:R1:W3:Y:S01]  /*6330*/  @P1 LDS.128 R84, [R2] ;  /* 0x0000000002541984 */ /* 0x0002e20000000c00 */
[C---:B------:R-:W-:Y:S01]  /*6340*/  ISETP.NE.AND P1, PT, R105.reuse, 0x4, PT ;  /* 0x000000046900780c */ /* 0x040fe20003f25270 */
[----:B------:R-:W-:Y:S01]  /*6350*/  @!PT LDS RZ, [RZ] ;  /* 0x00000000fffff984 */ /* 0x000fe20000000800 */
[----:B------:R-:W-:Y:S01]  /*6360*/  @!PT LDS RZ, [RZ] ;  /* 0x00000000fffff984 */ /* 0x000fe20000000800 */
[----:B------:R-:W-:Y:S01]  /*6370*/  @!PT LDS RZ, [RZ] ;  /* 0x00000000fffff984 */ /* 0x000fe20000000800 */
[----:B------:R-:W-:Y:S01]  /*6380*/  @!PT LDS RZ, [RZ] ;  /* 0x00000000fffff984 */ /* 0x000fe20000000800 */
[----:B------:R4:W-:Y:S06]  /*6390*/  MEMBAR.ALL.CTA ;  /* 0x0000000000007992 */ /* 0x0009ec0000008000 */
[----:B----4-:R-:W4:Y:S01]  /*63a0*/  FENCE.VIEW.ASYNC.S ;  /* 0x00000000000073c6 */ /* 0x010f220000000000 */
[----:B------:R-:W-:Y:S01]  /*63b0*/  SEL R105, R105, RZ, P1 ;  /* 0x000000ff69697207 */ /* 0x000fe20000800000 */
[----:B----4-:R4:W-:Y:S02]  /*63c0*/  SYNCS.ARRIVE.TRANS64.RED.A1T0 RZ, [R0+URZ], RZ ;  /* 0x000000ff00ff79a7 */ /* 0x0109e400081004ff */
[----:B----4-:R-:W-:Y:S04]  /*63d0*/  SEL R0, RZ, 0x1, P1 ;  /* 0x00000001ff007807 */ /* 0x010fe80000800000 */
[----:B-12---:R-:W-:Y:S02]  /*63e0*/  LOP3.LUT R104, R104, R0, RZ, 0x3c, !PT ;  /* 0x0000000068687212 */ /* 0x006fe400078e3cff */
.L_x_109:
[----:B------:R-:W-:Y:S05]  /*63f0*/  BSYNC B1 ;  /* 0x0000000000017941 */ /* 0x000fea0003800000 */
.L_x_108:
[----:B------:R-:W-:Y:S04]  /*6400*/  SHF.R.U32.HI R0, RZ, 0x15, R48 ;  /* 0x00000015ff007819 */ /* 0x000fe80000011630 */
[----:B------:R-:W-:Y:S01]  /*6410*/  LOP3.LUT P1, RZ, R0, 0x3, R102, 0x48, !PT ;  /* 0x0000000300ff7812 */ /* 0x000fe20007824866 */
[----:B------:R-:W-:Y:S01]  /*6420*/  @!UPT UIADD3 URZ, UPT, UPT, URZ, URZ, URZ ;  /* 0x000000fffffff290 */ /* 0x000fe2000fffe0ff */
[----:B------:R-:W-:Y:S11]  /*6430*/  @P0 BRA `(.L_x_113) ;  /* 0x0000000000080947 */ /* 0x000ff60003800000 */
[----:B------:R-:W1:Y:S02]  /*6440*/  SYNCS.PHASECHK.TRANS64.TRYWAIT P0, [R111+URZ+0xb0], R4 ;  /* 0x0000b0046f0075a7 */ /* 0x000e6400080011ff */
[----:B-1----:R-:W-:Y:S05]  /*6450*/  @!P0 BRA `(.L_x_114) ;  /* 0x0000004000488947 */ /* 0x002fea0003800000 */
.L_x_113:
[----:B------:R-:W-:Y:S05]  /*6460*/  @!P1 BRA `(.L_x_115) ;  /* 0x0000000000409947 */ /* 0x000fea0003800000 */
[----:B------:R-:W2:Y:S01]  /*6470*/  LDCU.64 UR8, c[0x4][0x78] ;  /* 0x01000f00ff0877ac */ /* 0x000ea20008000a00 */
[----:B------:R-:W-:Y:S01]  /*6480*/  MOV R3, 0x0 ;  /* 0x0000000000037802 */ /* 0x000fe20000000f00 */
[----:B------:R-:W-:Y:S02]  /*6490*/  HFMA2 R12, -RZ, RZ, 0, 5.9604644775390625e-08 ;  /* 0x00000001ff0c7431 */ /* 0x000fe400000001ff */
[----:B------:R-:W-:Y:S02]  /*64a0*/  IMAD.MOV.U32 R8, RZ, RZ, 0x192 ;  /* 0x00000192ff087424 */ /* 0x000fe400078e00ff */
[----:B------:R-:W-:Y:S01]  /*64b0*/  IMAD.MOV.U32 R13, RZ, RZ, RZ ;  /* 0x000000ffff0d7224 */ /* 0x000fe200078e00ff */
[----:B------:R-:W4:Y:S01]  /*64c0*/  LDCU.64 UR6, c[0x4][0x80] ;  /* 0x01001000ff0677ac */ /* 0x000f220008000a00 */
[----:B------:R-:W3:Y:S01]  /*64d0*/  LDC.64 R2, c[0x4][R3] ;  /* 0x0100000003027b82 */ /* 0x000ee20000000a00 */
[----:B------:R-:W5:Y:S01]  /*64e0*/  LDCU.64 UR4, c[0x4][0x18] ;  /* 0x01000300ff0477ac */ /* 0x000f620008000a00 */
[----:B--2---:R-:W-:Y:S01]  /*64f0*/  MOV R5, UR9 ;  /* 0x0000000900057c02 */ /* 0x004fe20008000f00 */
[----:B-1----:R-:W-:Y:S01]  /*6500*/  IMAD.U32 R4, RZ, RZ, UR8 ;  /* 0x00000008ff047e24 */ /* 0x002fe2000f8e00ff */
[----:B----4-:R-:W-:Y:S01]  /*6510*/  MOV R7, UR7 ;  /* 0x0000000700077c02 */ /* 0x010fe20008000f00 */
[----:B------:R-:W-:Y:S01]  /*6520*/  IMAD.U32 R6, RZ, RZ, UR6 ;  /* 0x00000006ff067e24 */ /* 0x000fe2000f8e00ff */
[----:B-----5:R-:W-:Y:S01]  /*6530*/  MOV R11, UR5 ;  /* 0x00000005000b7c02 */ /* 0x020fe20008000f00 */
[----:B------:R-:W-:Y:S02]  /*6540*/  IMAD.U32 R10, RZ, RZ, UR4 ;  /* 0x00000004ff0a7e24 */ /* 0x000fe4000f8e00ff */
[----:B------:R-:W-:Y:S07]  /*6550*/  LEPC R20, `(.L_x_115) ;  /* 0x000000001014794e */ /* 0x000fee0000000000 */
[----:B---3--:R-:W-:Y:S05]  /*6560*/  CALL.ABS.NOINC R2 ;  /* 0x0000000002007343 */ /* 0x008fea0003c00000 */
.L_x_115:
[----:B-1----:R-:W-:Y:S01]  /*6570*/  F2FP.F16.E4M3.UNPACK_B R4, R81 ;  /* 0x00000051ff04723e */ /* 0x002fe200020006ff */
[----:B------:R-:W-:Y:S05]  /*6580*/  WARPSYNC.ALL ;  /* 0x0000000000007948 */ /* 0x000fea0003800000 */
[----:B------:R-:W-:Y:S01]  /*6590*/  R2UR UR4, R48 ;  /* 0x00000000300472ca */ /* 0x000fe200000e0000 */
[--C-:B------:R-:W-:Y:S01]  /*65a0*/  HADD2.F32 R53, -RZ, R4.reuse.H0_H0 ;  /* 0x20000004ff357230 */ /* 0x100fe20000004100 */
[-C--:B------:R-:W-:Y:S01]  /*65b0*/  F2FP.F16.E4M3.UNPACK_B R3, R80.reuse ;  /* 0x00000050ff03723e */ /* 0x080fe200020006ff */
[----:B------:R-:W-:Y:S01]  /*65c0*/  HADD2.F32 R54, -RZ, R4.H1_H1 ;  /* 0x30000004ff367230 */ /* 0x000fe20000004100 */
[----:B------:R-:W-:Y:S01]  /*65d0*/  F2FP.F16.E4M3.UNPACK_B R0, R80.H1 ;  /* 0x00000050ff00723e */ /* 0x000fe200030006ff */
[----:B------:R-:W-:Y:S01]  /*65e0*/  BSSY.RECONVERGENT B0, `(.L_x_116) ;  /* 0x000009e000007945 */ /* 0x000fe20003800200 */
[----:B------:R-:W-:Y:S01]  /*65f0*/  F2FP.F16.E4M3.UNPACK_B R64, R83.H1 ;  /* 0x00000053ff40723e */ /* 0x000fe200030006ff */
[--C-:B------:R-:W-:Y:S01]  /*6600*/  HADD2.F32 R2, -RZ, R3.reuse.H0_H0 ;  /* 0x20000003ff027230 */ /* 0x100fe20000004100 */
[----:B---3--:R-:W-:Y:S01]  /*6610*/  F2FP.F16.E4M3.UNPACK_B R74, R86 ;  /* 0x00000056ff4a723e */ /* 0x008fe200020006ff */
[----:B------:R-:W-:Y:S01]  /*6620*/  HADD2.F32 R50, -RZ, R3.H1_H1 ;  /* 0x30000003ff327230 */ /* 0x000fe20000004100 */
[----:B------:R-:W-:Y:S01]  /*6630*/  F2FP.F16.E4M3.UNPACK_B R3, R81.H1 ;  /* 0x00000051ff03723e */ /* 0x000fe200030006ff */
[--C-:B------:R-:W-:Y:S01]  /*6640*/  HADD2.F32 R51, -RZ, R0.reuse.H0_H0 ;  /* 0x20000000ff337230 */ /* 0x100fe20000004100 */
[----:B------:R-:W-:Y:S01]  /*6650*/  MOV R116, 0x10 ;  /* 0x0000001000747802 */ /* 0x000fe20000000f00 */
[----:B------:R-:W-:Y:S01]  /*6660*/  HADD2.F32 R52, -RZ, R0.H1_H1 ;  /* 0x30000000ff347230 */ /* 0x000fe20000004100 */
[-C--:B------:R-:W-:Y:S01]  /*6670*/  F2FP.F16.E4M3.UNPACK_B R0, R82.reuse ;  /* 0x00000052ff00723e */ /* 0x080fe200020006ff */
[----:B------:R-:W1:Y:S01]  /*6680*/  LDTM.x32 R4, tmem[UR4] ;  /* 0x00000004000479ee */ /* 0x000e6200082c0000 */
[----:B------:R-:W-:Y:S01]  /*6690*/  LOP3.LUT P5, RZ, R101, 0x80, RZ, 0xc0, !PT ;  /* 0x0000008065ff7812 */ /* 0x000fe200078ac0ff */
[--C-:B------:R-:W-:Y:S01]  /*66a0*/  HADD2.F32 R55, -RZ, R3.reuse.H0_H0 ;  /* 0x20000003ff377230 */ /* 0x100fe20000004100 */
[----:B------:R-:W-:Y:S01]  /*66b0*/  IADD3 R113, PT, PT, R100, UR49, RZ ;  /* 0x0000003164717c10 */ /* 0x000fe2000fffe0ff */
[--C-:B------:R-:W-:Y:S01]  /*66c0*/  HADD2.F32 R57, -RZ, R0.reuse.H0_H0 ;  /* 0x20000000ff397230 */ /* 0x100fe20000004100 */
[----:B------:R-:W-:Y:S01]  /*66d0*/  SEL R116, R116, 0xfffffff0, !P5 ;  /* 0xfffffff074747807 */ /* 0x000fe20006800000 */
[----:B------:R-:W-:Y:S01]  /*66e0*/  HADD2.F32 R58, -RZ, R0.H1_H1 ;  /* 0x30000000ff3a7230 */ /* 0x000fe20000004100 */
[----:B------:R-:W-:Y:S01]  /*66f0*/  F2FP.F16.E4M3.UNPACK_B R0, R83 ;  /* 0x00000053ff00723e */ /* 0x000fe200020006ff */
[----:B------:R-:W-:Y:S01]  /*6700*/  HADD2.F32 R56, -RZ, R3.H1_H1 ;  /* 0x30000003ff387230 */ /* 0x000fe20000004100 */
[----:B------:R-:W-:Y:S01]  /*6710*/  F2FP.F16.E4M3.UNPACK_B R3, R82.H1 ;  /* 0x00000052ff03723e */ /* 0x000fe200030006ff */
[----:B------:R-:W-:Y:S01]  /*6720*/  HADD2.F32 R73, -RZ, R74.H0_H0 ;  /* 0x2000004aff497230 */ /* 0x000fe20000004100 */
[----:B------:R-:W-:Y:S01]  /*6730*/  IADD3 R113, PT, PT, R113, R116, RZ ;  /* 0x0000007471717210 */ /* 0x000fe20007ffe0ff */
[--C-:B------:R-:W-:Y:S01]  /*6740*/  HADD2.F32 R61, -RZ, R0.reuse.H0_H0 ;  /* 0x20000000ff3d7230 */ /* 0x100fe20000004100 */
[----:B------:R-:W-:Y:S01]  /*6750*/  ISETP.NE.AND P0, PT, R109, RZ, PT ;  /* 0x000000ff6d00720c */ /* 0x000fe20003f05270 */
[----:B------:R-:W-:Y:S01]  /*6760*/  HADD2.F32 R62, -RZ, R0.H1_H1 ;  /* 0x30000000ff3e7230 */ /* 0x000fe20000004100 */
[-C--:B------:R-:W-:Y:S01]  /*6770*/  F2FP.F16.E4M3.UNPACK_B R0, R84.reuse.H1 ;  /* 0x00000054ff00723e */ /* 0x080fe200030006ff */
[--C-:B------:R-:W-:Y:S01]  /*6780*/  HADD2.F32 R59, -RZ, R3.reuse.H0_H0 ;  /* 0x20000003ff3b7230 */ /* 0x100fe20000004100 */
[----:B------:R-:W-:Y:S01]  /*6790*/  ISETP.NE.AND P6, PT, R117, RZ, PT ;  /* 0x000000ff7500720c */ /* 0x000fe20003fc5270 */
[----:B------:R-:W-:Y:S01]  /*67a0*/  HADD2.F32 R60, -RZ, R3.H1_H1 ;  /* 0x30000003ff3c7230 */ /* 0x000fe20000004100 */
[----:B------:R-:W-:Y:S01]  /*67b0*/  F2FP.F16.E4M3.UNPACK_B R3, R84 ;  /* 0x00000054ff03723e */ /* 0x000fe200020006ff */
[--C-:B------:R-:W-:Y:S02]  /*67c0*/  HADD2.F32 R67, -RZ, R0.reuse.H0_H0 ;  /* 0x20000000ff437230 */ /* 0x100fe40000004100 */
[----:B------:R-:W-:Y:S01]  /*67d0*/  HADD2.F32 R68, -RZ, R0.H1_H1 ;  /* 0x30000000ff447230 */ /* 0x000fe20000004100 */
[----:B------:R-:W-:Y:S01]  /*67e0*/  F2FP.F16.E4M3.UNPACK_B R0, R85.H1 ;  /* 0x00000055ff00723e */ /* 0x000fe200030006ff */
[--C-:B------:R-:W-:Y:S02]  /*67f0*/  HADD2.F32 R65, -RZ, R3.reuse.H0_H0 ;  /* 0x20000003ff417230 */ /* 0x100fe40000004100 */
[C---:B-1----:R-:W-:Y:S01]  /*6800*/  FMUL R7, R47.reuse, R7 ;  /* 0x000000072f077220 */ /* 0x042fe20000400000 */
[----:B------:R-:W-:Y:S01]  /*6810*/  HADD2.F32 R66, -RZ, R3.H1_H1 ;  /* 0x30000003ff427230 */ /* 0x000fe20000004100 */
[----:B------:R-:W-:Y:S01]  /*6820*/  F2FP.F16.E4M3.UNPACK_B R3, R85 ;  /* 0x00000055ff03723e */ /* 0x000fe200020006ff */
[--C-:B------:R-:W-:Y:S02]  /*6830*/  HADD2.F32 R71, -RZ, R0.reuse.H0_H0 ;  /* 0x20000000ff477230 */ /* 0x100fe40000004100 */
[----:B------:R-:W-:Y:S02]  /*6840*/  HADD2.F32 R72, -RZ, R0.H1_H1 ;  /* 0x30000000ff487230 */ /* 0x000fe40000004100 */
[----:B------:R-:W-:Y:S01]  /*6850*/  FMUL R0, R47, R4 ;  /* 0x000000042f007220 */ /* 0x000fe20000400000 */
[--C-:B------:R-:W-:Y:S01]  /*6860*/  HADD2.F32 R69, -RZ, R3.reuse.H0_H0 ;  /* 0x20000003ff457230 */ /* 0x100fe20000004100 */
[----:B------:R-:W-:Y:S01]  /*6870*/  F2FP.F16.E4M3.UNPACK_B R4, R87 ;  /* 0x00000057ff04723e */ /* 0x000fe200020006ff */
[----:B------:R-:W-:Y:S01]  /*6880*/  HADD2.F32 R70, -RZ, R3.H1_H1 ;  /* 0x30000003ff467230 */ /* 0x000fe20000004100 */
[----:B------:R-:W-:Y:S01]  /*6890*/  F2FP.F16.E4M3.UNPACK_B R3, R86.H1 ;  /* 0x00000056ff03723e */ /* 0x000fe200030006ff */
[----:B------:R-:W-:Y:S01]  /*68a0*/  FFMA R0, R49, R2, R0 ;  /* 0x0000000231007223 */ /* 0x000fe20000000000 */
[----:B------:R-:W-:Y:S01]  /*68b0*/  FMUL R2, R47, R5 ;  /* 0x000000052f027220 */ /* 0x000fe20000400000 */
[----:B------:R-:W-:Y:S01]  /*68c0*/  HADD2.F32 R74, -RZ, R74.H1_H1 ;  /* 0x3000004aff4a7230 */ /* 0x000fe20000004100 */
[----:B------:R-:W-:Y:S01]  /*68d0*/  F2FP.F16.E4M3.UNPACK_B R5, R87.H1 ;  /* 0x00000057ff05723e */ /* 0x000fe200030006ff */
[--C-:B------:R-:W-:Y:S02]  /*68e0*/  HADD2.F32 R75, -RZ, R3.reuse.H0_H0 ;  /* 0x20000003ff4b7230 */ /* 0x100fe40000004100 */
[----:B------:R-:W-:Y:S01]  /*68f0*/  FFMA R2, R49, R50, R2 ;  /* 0x0000003231027223 */ /* 0x000fe20000000002 */
[----:B------:R-:W-:Y:S02]  /*6900*/  HADD2.F32 R76, -RZ, R3.H1_H1 ;  /* 0x30000003ff4c7230 */ /* 0x000fe40000004100 */
[C---:B------:R-:W-:Y:S01]  /*6910*/  FMUL R3, R47.reuse, R6 ;  /* 0x000000062f037220 */ /* 0x040fe20000400000 */
[--C-:B------:R-:W-:Y:S02]  /*6920*/  HADD2.F32 R50, -RZ, R4.reuse.H0_H0 ;  /* 0x20000004ff327230 */ /* 0x100fe40000004100 */
[C---:B------:R-:W-:Y:S01]  /*6930*/  FMUL R6, R47.reuse, R11 ;  /* 0x0000000b2f067220 */ /* 0x040fe20000400000 */
[----:B------:R-:W-:Y:S01]  /*6940*/  FMUL R11, R47, R16 ;  /* 0x000000102f0b7220 */ /* 0x000fe20000400000 */
[C---:B------:R-:W-:Y:S01]  /*6950*/  FFMA R3, R49.reuse, R51, R3 ;  /* 0x0000003331037223 */ /* 0x040fe20000000003 */
[----:B------:R-:W-:Y:S01]  /*6960*/  FFMA R7, R49, R52, R7 ;  /* 0x0000003431077223 */ /* 0x000fe20000000007 */
[----:B------:R-:W-:Y:S02]  /*6970*/  HADD2.F32 R51, -RZ, R4.H1_H1 ;  /* 0x30000004ff337230 */ /* 0x000fe40000004100 */
[C---:B------:R-:W-:Y:S01]  /*6980*/  FMUL R4, R47.reuse, R9 ;  /* 0x000000092f047220 */ /* 0x040fe20000400000 */
[--C-:B------:R-:W-:Y:S02]  /*6990*/  HADD2.F32 R52, -RZ, R5.reuse.H0_H0 ;  /* 0x20000005ff347230 */ /* 0x100fe40000004100 */
[----:B------:R-:W-:Y:S01]  /*69a0*/  FMUL R16, R47, R21 ;  /* 0x000000152f107220 */ /* 0x000fe20000400000 */
[----:B------:R-:W-:Y:S01]  /*69b0*/  F2FP.SATFINITE.E4M3.F32.PACK_AB_MERGE_C R78, R7, R3, RZ ;  /* 0x00000003074e723e */ /* 0x000fe200048070ff */
[C---:B------:R-:W-:Y:S01]  /*69c0*/  FMUL R3, R47.reuse, R8 ;  /* 0x000000082f037220 */ /* 0x040fe20000400000 */
[----:B------:R-:W-:Y:S02]  /*69d0*/  HADD2.F32 R77, -RZ, R5.H1_H1 ;  /* 0x30000005ff4d7230 */ /* 0x000fe40000004100 */
[C---:B------:R-:W-:Y:S01]  /*69e0*/  FMUL R7, R47.reuse, R12 ;  /* 0x0000000c2f077220 */ /* 0x040fe20000400000 */
[----:B------:R-:W-:Y:S01]  /*69f0*/  FMUL R8, R47, R13 ;  /* 0x0000000d2f087220 */ /* 0x000fe20000400000 */
[C---:B------:R-:W-:Y:S01]  /*6a00*/  FFMA R3, R49.reuse, R53, R3 ;  /* 0x0000003531037223 */ /* 0x040fe20000000003 */
[----:B------:R-:W-:Y:S01]  /*6a10*/  FFMA R4, R49, R54, R4 ;  /* 0x0000003631047223 */ /* 0x000fe20000000004 */
[C---:B------:R-:W-:Y:S01]  /*6a20*/  FMUL R12, R47.reuse, R17 ;  /* 0x000000112f0c7220 */ /* 0x040fe20000400000 */
[C---:B------:R-:W-:Y:S01]  /*6a30*/  FMUL R5, R47.reuse, R10 ;  /* 0x0000000a2f057220 */ /* 0x040fe20000400000 */
[C---:B------:R-:W-:Y:S01]  /*6a40*/  FMUL R9, R47.reuse, R14 ;  /* 0x0000000e2f097220 */ /* 0x040fe20000400000 */
[C---:B------:R-:W-:Y:S01]  /*6a50*/  FMUL R10, R47.reuse, R15 ;  /* 0x0000000f2f0a7220 */ /* 0x040fe20000400000 */
[----:B------:R-:W-:Y:S01]  /*6a60*/  FMUL R15, R47, R20 ;  /* 0x000000142f0f7220 */ /* 0x000fe20000400000 */
[C---:B------:R-:W-:Y:S01]  /*6a70*/  FFMA R5, R49.reuse, R55, R5 ;  /* 0x0000003731057223 */ /* 0x040fe20000000005 */
[C---:B------:R-:W-:Y:S01]  /*6a80*/  FFMA R6, R49.reuse, R56, R6 ;  /* 0x0000003831067223 */ /* 0x040fe20000000006 */
[C---:B------:R-:W-:Y:S01]  /*6a90*/  FFMA R7, R49.reuse, R57, R7 ;  /* 0x0000003931077223 */ /* 0x040fe20000000007 */
[C---:B------:R-:W-:Y:S01]  /*6aa0*/  FFMA R8, R49.reuse, R58, R8 ;  /* 0x0000003a31087223 */ /* 0x040fe20000000008 */
[--C-:B------:R-:W-:Y:S02]  /*6ab0*/  HADD2.F32 R63, -RZ, R64.reuse.H0_H0 ;  /* 0x20000040ff3f7230 */ /* 0x100fe40000004100 */
[C---:B------:R-:W-:Y:S01]  /*6ac0*/  FFMA R9, R49.reuse, R59, R9 ;  /* 0x0000003b31097223 */ /* 0x040fe20000000009 */
[----:B------:R-:W-:Y:S01]  /*6ad0*/  F2FP.SATFINITE.E4M3.F32.PACK_AB_MERGE_C R5, R6, R5, RZ ;  /* 0x000000050605723e */ /* 0x000fe200048070ff */
[C---:B------:R-:W-:Y:S01]  /*6ae0*/  FFMA R10, R49.reuse, R60, R10 ;  /* 0x0000003c310a7223 */ /* 0x040fe2000000000a */
[C---:B------:R-:W-:Y:S01]  /*6af0*/  FFMA R11, R49.reuse, R61, R11 ;  /* 0x0000003d310b7223 */ /* 0x040fe2000000000b */
[----:B------:R-:W-:Y:S01]  /*6b00*/  FFMA R12, R49, R62, R12 ;  /* 0x0000003e310c7223 */ /* 0x000fe2000000000c */
[C---:B------:R-:W-:Y:S01]  /*6b10*/  FMUL R20, R47.reuse, R25 ;  /* 0x000000192f147220 */ /* 0x040fe20000400000 */
[C---:B------:R-:W-:Y:S01]  /*6b20*/  FMUL R25, R47.reuse, R30 ;  /* 0x0000001e2f197220 */ /* 0x040fe20000400000 */
[C---:B------:R-:W-:Y:S01]  /*6b30*/  FMUL R30, R47.reuse, R35 ;  /* 0x000000232f1e7220 */ /* 0x040fe20000400000 */
[----:B------:R-:W-:Y:S01]  /*6b40*/  F2FP.SATFINITE.E4M3.F32.PACK_AB_MERGE_C R9, R10, R9, RZ ;  /* 0x000000090a09723e */ /* 0x000fe200048070ff */
[----:B------:R-:W-:Y:S02]  /*6b50*/  HADD2.F32 R64, -RZ, R64.H1_H1 ;  /* 0x30000040ff407230 */ /* 0x000fe40000004100 */
[C---:B------:R-:W-:Y:S01]  /*6b60*/  FMUL R13, R47.reuse, R18 ;  /* 0x000000122f0d7220 */ /* 0x040fe20000400000 */
[C---:B------:R-:W-:Y:S01]  /*6b70*/  FMUL R14, R47.reuse, R19 ;  /* 0x000000132f0e7220 */ /* 0x040fe20000400000 */
[C---:B------:R-:W-:Y:S01]  /*6b80*/  FMUL R17, R47.reuse, R22 ;  /* 0x000000162f117220 */ /* 0x040fe20000400000 */
[----:B------:R-:W-:Y:S01]  /*6b90*/  FMUL R18, R47, R23 ;  /* 0x000000172f127220 */ /* 0x000fe20000400000 */
[C---:B------:R-:W-:Y:S01]  /*6ba0*/  FFMA R13, R49.reuse, R63, R13 ;  /* 0x0000003f310d7223 */ /* 0x040fe2000000000d */
[C---:B------:R-:W-:Y:S01]  /*6bb0*/  FFMA R14, R49.reuse, R64, R14 ;  /* 0x00000040310e7223 */ /* 0x040fe2000000000e */
[----:B------:R-:W-:Y:S01]  /*6bc0*/  FFMA R15, R49, R65, R15 ;  /* 0x00000041310f7223 */ /* 0x000fe2000000000f */
[----:B------:R-:W-:Y:S01]  /*6bd0*/  FMUL R19, R47, R24 ;  /* 0x000000182f137220 */ /* 0x000fe20000400000 */
[C---:B------:R-:W-:Y:S01]  /*6be0*/  FFMA R16, R49.reuse, R66, R16 ;  /* 0x0000004231107223 */ /* 0x040fe20000000010 */
[----:B------:R-:W-:Y:S01]  /*6bf0*/  FFMA R17, R49, R67, R17 ;  /* 0x0000004331117223 */ /* 0x000fe20000000011 */
[----:B------:R-:W-:Y:S01]  /*6c00*/  F2FP.SATFINITE.E4M3.F32.PACK_AB_MERGE_C R13, R14, R13, RZ ;  /* 0x0000000d0e0d723e */ /* 0x000fe200048070ff */
[C---:B------:R-:W-:Y:S01]  /*6c10*/  FMUL R21, R47.reuse, R26 ;  /* 0x0000001a2f157220 */ /* 0x040fe20000400000 */
[----:B------:R-:W-:Y:S01]  /*6c20*/  FMUL R22, R47, R27 ;  /* 0x0000001b2f167220 */ /* 0x000fe20000400000 */
[C---:B------:R-:W-:Y:S01]  /*6c30*/  FFMA R18, R49.reuse, R68, R18 ;  /* 0x0000004431127223 */ /* 0x040fe20000000012 */
[----:B------:R-:W-:Y:S01]  /*6c40*/  FFMA R19, R49, R69, R19 ;  /* 0x0000004531137223 */ /* 0x000fe20000000013 */
[----:B------:R-:W-:Y:S01]  /*6c50*/  FMUL R23, R47, R28 ;  /* 0x0000001c2f177220 */ /* 0x000fe20000400000 */
[----:B------:R-:W-:Y:S01]  /*6c60*/  FFMA R20, R49, R70, R20 ;  /* 0x0000004631147223 */ /* 0x000fe20000000014 */
[----:B------:R-:W-:Y:S01]  /*6c70*/  FMUL R24, R47, R29 ;  /* 0x0000001d2f187220 */ /* 0x000fe20000400000 */
[C---:B------:R-:W-:Y:S01]  /*6c80*/  FFMA R21, R49.reuse, R71, R21 ;  /* 0x0000004731157223 */ /* 0x040fe20000000015 */
[----:B------:R-:W-:Y:S01]  /*6c90*/  FFMA R22, R49, R72, R22 ;  /* 0x0000004831167223 */ /* 0x000fe20000000016 */
[C---:B------:R-:W-:Y:S01]  /*6ca0*/  FMUL R26, R47.reuse, R31 ;  /* 0x0000001f2f1a7220 */ /* 0x040fe20000400000 */
[----:B------:R-:W-:Y:S01]  /*6cb0*/  FMUL R27, R47, R32 ;  /* 0x000000202f1b7220 */ /* 0x000fe20000400000 */
[----:B------:R-:W-:Y:S01]  /*6cc0*/  FFMA R23, R49, R73, R23 ;  /* 0x0000004931177223 */ /* 0x000fe20000000017 */
[----:B------:R-:W-:Y:S01]  /*6cd0*/  FMUL R28, R47, R33 ;  /* 0x000000212f1c7220 */ /* 0x000fe20000400000 */
[----:B------:R-:W-:Y:S01]  /*6ce0*/  FFMA R24, R49, R74, R24 ;  /* 0x0000004a31187223 */ /* 0x000fe20000000018 */
[----:B------:R-:W-:Y:S01]  /*6cf0*/  FMUL R29, R47, R34 ;  /* 0x000000222f1d7220 */ /* 0x000fe20000400000 */
[C---:B------:R-:W-:Y:S01]  /*6d00*/  FFMA R25, R49.reuse, R75, R25 ;  /* 0x0000004b31197223 */ /* 0x040fe20000000019 */
[C---:B------:R-:W-:Y:S01]  /*6d10*/  FFMA R26, R49.reuse, R76, R26 ;  /* 0x0000004c311a7223 */ /* 0x040fe2000000001a */
[C---:B------:R-:W-:Y:S01]  /*6d20*/  FFMA R27, R49.reuse, R50, R27 ;  /* 0x00000032311b7223 */ /* 0x040fe2000000001b */
[C---:B------:R-:W-:Y:S01]  /*6d30*/  FFMA R28, R49.reuse, R51, R28 ;  /* 0x00000033311c7223 */ /* 0x040fe2000000001c */
[----:B------:R-:W-:Y:S01]  /*6d40*/  F2FP.SATFINITE.E4M3.F32.PACK_AB_MERGE_C R17, R18, R17, RZ ;  /* 0x000000111211723e */ /* 0x000fe200048070ff */
[C---:B------:R-:W-:Y:S01]  /*6d50*/  FFMA R29, R49.reuse, R52, R29 ;  /* 0x00000034311d7223 */ /* 0x040fe2000000001d */
[----:B------:R-:W-:Y:S01]  /*6d60*/  F2FP.SATFINITE.E4M3.F32.PACK_AB_MERGE_C R21, R22, R21, RZ ;  /* 0x000000151615723e */ /* 0x000fe200048070ff */
[----:B------:R-:W-:Y:S01]  /*6d70*/  FFMA R30, R49, R77, R30 ;  /* 0x0000004d311e7223 */ /* 0x000fe2000000001e */
[----:B------:R-:W-:Y:S02]  /*6d80*/  F2FP.SATFINITE.E4M3.F32.PACK_AB_MERGE_C R32, R2, R0, R78 ;  /* 0x000000000220723e */ /* 0x000fe4000480704e */
[----:B------:R-:W-:Y:S02]  /*6d90*/  F2FP.SATFINITE.E4M3.F32.PACK_AB_MERGE_C R33, R4, R3, R5 ;  /* 0x000000030421723e */ /* 0x000fe40004807005 */
[----:B------:R-:W-:Y:S02]  /*6da0*/  F2FP.SATFINITE.E4M3.F32.PACK_AB_MERGE_C R34, R8, R7, R9 ;  /* 0x000000070822723e */ /* 0x000fe40004807009 */
[----:B------:R-:W-:Y:S02]  /*6db0*/  F2FP.SATFINITE.E4M3.F32.PACK_AB_MERGE_C R35, R12, R11, R13 ;  /* 0x0000000b0c23723e */ /* 0x000fe4000480700d */
[----:B------:R-:W-:Y:S02]  /*6dc0*/  F2FP.SATFINITE.E4M3.F32.PACK_AB_MERGE_C R16, R16, R15, R17 ;  /* 0x0000000f1010723e */ /* 0x000fe40004807011 */
[----:B------:R-:W-:Y:S01]  /*6dd0*/  F2FP.SATFINITE.E4M3.F32.PACK_AB_MERGE_C R17, R20, R19, R21 ;  /* 0x000000131411723e */ /* 0x000fe20004807015 */
[----:B------:R1:W-:Y:S01]  /*6de0*/  STS.128 [R100+UR49+0x4200], R32 ;  /* 0x0042002064007988 */ /* 0x0003e20008000c31 */
[----:B------:R-:W-:Y:S02]  /*6df0*/  F2FP.SATFINITE.E4M3.F32.PACK_AB_MERGE_C R18, R26, R25, RZ ;  /* 0x000000191a12723e */ /* 0x000fe400048070ff */
[----:B------:R-:W-:Y:S02]  /*6e00*/  F2FP.SATFINITE.E4M3.F32.PACK_AB_MERGE_C R19, R30, R29, RZ ;  /* 0x0000001d1e13723e */ /* 0x000fe400048070ff */
[----:B------:R-:W-:Y:S02]  /*6e10*/  F2FP.SATFINITE.E4M3.F32.PACK_AB_MERGE_C R18, R24, R23, R18 ;  /* 0x000000171812723e */ /* 0x000fe40004807012 */
[----:B------:R-:W-:Y:S02]  /*6e20*/  F2FP.SATFINITE.E4M3.F32.PACK_AB_MERGE_C R19, R28, R27, R19 ;  /* 0x0000001b1c13723e */ /* 0x000fe40004807013 */
[----:B------:R-:W-:Y:S02]  /*6e30*/  LEA R0, R105, UR49, 0x3 ;  /* 0x0000003169007c11 */ /* 0x000fe4000f8e18ff */
[----:B------:R-:W-:Y:S01]  /*6e40*/  @P6 SHF.L.U32 R2, R104, 0x1f, RZ ;  /* 0x0000001f68026819 */ /* 0x000fe200000006ff */
[----:B------:R1:W-:Y:S01]  /*6e50*/  STS.128 [R113+0x4200], R16 ;  /* 0x0042001071007388 */ /* 0x0003e20000000c00 */
[----:B------:R-:W-:Y:S01]  /*6e60*/  @!PT LDS RZ, [RZ] ;  /* 0x00000000fffff984 */ /* 0x000fe20000000800 */
[----:B------:R-:W-:Y:S01]  /*6e70*/  @!PT LDS RZ, [RZ] ;  /* 0x00000000fffff984 */ /* 0x000fe20000000800 */
[----:B------:R-:W-:Y:S01]  /*6e80*/  @!PT LDS RZ, [RZ] ;  /* 0x00000000fffff984 */ /* 0x000fe20000000800 */
[----:B------:R-:W-:Y:S01]  /*6e90*/  @!PT LDS RZ, [RZ] ;  /* 0x00000000fffff984 */ /* 0x000fe20000000800 */
[----:B------:R2:W-:Y:S07]  /*6ea0*/  MEMBAR.ALL.CTA ;  /* 0x0000000000007992 */ /* 0x0005ee0000008000 */
[----:B--2---:R-:W2:Y:S02]  /*6eb0*/  FENCE.VIEW.ASYNC.S ;  /* 0x00000000000073c6 */ /* 0x004ea40000000000 */
[----:B--2---:R-:W-:Y:S06]  /*6ec0*/  BAR.SYNC.DEFER_BLOCKING 0x1, 0x80 ;  /* 0x0042000000007b1d */ /* 0x004fec0000010000 */
[----:B------:R-:W-:Y:S05]  /*6ed0*/  @P0 BRA `(.L_x_117) ;  /* 0x0000000000380947 */ /* 0x000fea0003800000 */
[----:B------:R-:W-:Y:S02]  /*6ee0*/  UIADD3 UR4, UPT, UPT, UR49, 0x4200, URZ ;  /* 0x0000420031047890 */ /* 0x000fe4000fffe0ff */
[----:B------:R-:W-:Y:S01]  /*6ef0*/  UIADD3 UR8, UP0, UPT, UR52, 0x680, URZ ;  /* 0x0000068034087890 */ /* 0x000fe2000ff1e0ff */
[----:B------:R-:W-:Y:S01]  /*6f00*/  UMOV UR43, UR36 ;  /* 0x00000024002b7c82 */ /* 0x000fe20008000000 */
[----:B------:R-:W-:Y:S02]  /*6f10*/  UIADD3 UR5, UPT, UPT, UR41, 0x80, URZ ;  /* 0x0000008029057890 */ /* 0x000fe4000fffe0ff */
[----:B------:R-:W-:Y:S01]  /*6f20*/  MOV R108, UR4 ;  /* 0x00000004006c7c02 */ /* 0x000fe20008000f00 */
[----:B------:R-:W-:Y:S02]  /*6f30*/  UIADD3.X UR9, UPT, UPT, URZ, UR53, URZ, UP0, !UPT ;  /* 0x00000035ff097290 */ /* 0x000fe400087fe4ff */
[----:B------:R-:W-:Y:S01]  /*6f40*/  UIADD3 UR4, UPT, UPT, UR49, 0x4a00, URZ ;  /* 0x00004a0031047890 */ /* 0x000fe2000fffe0ff */
[----:B------:R-:W-:Y:S01]  /*6f50*/  R2UR UR40, R108 ;  /* 0x000000006c2872ca */ /* 0x000fe200000e0000 */
[----:B------:R-:W-:Y:S01]  /*6f60*/  UMOV UR6, UR42 ;  /* 0x0000002a00067c82 */ /* 0x000fe20008000000 */
[----:B------:R-:W-:Y:S11]  /*6f70*/  UMOV UR7, UR36 ;  /* 0x0000002400077c82 */ /* 0x000ff60008000000 */
[----:B------:R2:W-:Y:S01]  /*6f80*/  UTMASTG.3D [UR40], [UR8] ;  /* 0x00000028080073b5 */ /* 0x0005e20008010000 */
[----:B------:R2:W-:Y:S01]  /*6f90*/  UTMASTG.3D [UR4], [UR8] ;  /* 0x00000004080073b5 */ /* 0x0005e20008010000 */
[----:B------:R0:W-:Y:S01]  /*6fa0*/  UTMACMDFLUSH ;  /* 0x00000000000079b7 */ /* 0x0001e20000000000 */
[----:B--2---:R-:W-:Y:S04]  /*6fb0*/  DEPBAR.LE SB0, 0x1 ;  /* 0x000080400000791a */ /* 0x004fe80000000000 */
.L_x_117:
[----:B------:R-:W-:Y:S05]  /*6fc0*/  BSYNC.RECONVERGENT B0 ;  /* 0x0000000000007941 */ /* 0x000fea0003800200 */
.L_x_116:
[----:B------:R-:W-:Y:S06]  /*6fd0*/  BAR.SYNC.DEFER_BLOCKING 0x1, 0x80 ;  /* 0x0042000000007b1d */ /* 0x000fec0000010000 */
[----:B------:R-:W2:Y:S01]  /*6fe0*/  @P6 SYNCS.PHASECHK.TRANS64.TRYWAIT P0, [R0+URZ+0x40], R2 ;  /* 0x00004002000065a7 */ /* 0x000ea200080011ff */
[----:B------:R-:W-:Y:S01]  /*6ff0*/  BSSY B1, `(.L_x_118) ;  /* 0x0000021000017945 */ /* 0x000fe20003800000 */
[----:B--2---:R-:W-:Y:S03]  /*7000*/  @P6 SEL R114, RZ, 0x1, !P0 ;  /* 0x00000001ff726807 */ /* 0x004fe60004000000 */
[----:B------:R-:W-:Y:S05]  /*7010*/  @!P6 BRA `(.L_x_119) ;  /* 0x000000000078e947 */ /* 0x000fea0003800000 */
[----:B------:R-:W-:Y:S01]  /*7020*/  ISETP.NE.AND P1, PT, R115, RZ, PT ;  /* 0x000000ff7300720c */ /* 0x000fe20003f25270 */
[----:B------:R-:W-:Y:S01]  /*7030*/  BSSY B0, `(.L_x_120) ;  /* 0x0000009000007945 */ /* 0x000fe20003800000 */
[----:B------:R-:W-:Y:S11]  /*7040*/  ISETP.NE.AND P0, PT, R114, RZ, PT ;  /* 0x000000ff7200720c */ /* 0x000ff60003f05270 */
[----:B------:R-:W-:Y:S05]  /*7050*/  @P1 IMAD R2, R105, 0x1000, R100 ;  /* 0x0000100069021824 */ /* 0x000fea00078e0264 */
[----:B------:R-:W-:Y:S05]  /*7060*/  @P1 IADD3 R4, PT, PT, R2, UR49, RZ ;  /* 0x0000003102041c10 */ /* 0x000fea000fffe0ff */
[----:B------:R-:W-:Y:S01]  /*7070*/  @P1 IMAD.IADD R4, R4, 0x1, R116 ;  /* 0x0000000104041824 */ /* 0x000fe200078e0274 */
[----:B------:R-:W-:Y:S06]  /*7080*/  @P0 BRA `(.L_x_121) ;  /* 0x00000000000c0947 */ /* 0x000fec0003800000 */
[----:B------:R-:W-:Y:S04]  /*7090*/  SHF.L.U32 R3, R104, 0x1f, RZ ;  /* 0x0000001f68037819 */ /* 0x000fe800000006ff */
[----:B------:R-:W2:Y:S02]  /*70a0*/  SYNCS.PHASECHK.TRANS64.TRYWAIT P0, [R0+URZ+0x40], R3 ;  /* 0x00004003000075a7 */ /* 0x000ea400080011ff */
[----:B--2---:R-:W-:Y:S05]  /*70b0*/  @!P0 BRA `(.L_x_122) ;  /* 0x0000003400448947 */ /* 0x004fea0003800000 */
.L_x_121:
[----:B------:R-:W-:Y:S05]  /*70c0*/  BSYNC B0 ;  /* 0x0000000000007941 */ /* 0x000fea0003800000 */
.L_x_120:
[----:B------:R-:W-:Y:S01]  /*70d0*/  ISETP.NE.AND P0, PT, R115, RZ, PT ;  /* 0x000000ff7300720c */ /* 0x000fe20003f05270 */
[----:B------:R-:W-:Y:S11]  /*70e0*/  VIADD R105, R105, 0x1 ;  /* 0x0000000169697836 */ /* 0x000ff60000000000 */
[----:B------:R-:W-:Y:S01]  /*70f0*/  @!UPT UIADD3 URZ, UPT, UPT, URZ, URZ, URZ ;  /* 0x000000fffffff290 */ /* 0x000fe2000fffe0ff */
[----:B------:R3:W4:Y:S04]  /*7100*/  @P0 LDS.128 R80, [R2+UR49+0x200] ;  /* 0x0002003102500984 */ /* 0x0007280008000c00 */
[----:B------:R1:W1:Y:S01]  /*7110*/  @P0 LDS.128 R84, [R4+0x200] ;  /* 0x0002000004540984 */ /* 0x0002620000000c00 */
[C---:B------:R-:W-:Y:S01]  /*7120*/  ISETP.NE.AND P0, PT, R105.reuse, 0x4, PT ;  /* 0x000000046900780c */ /* 0x040fe20003f05270 */
[----:B------:R-:W-:Y:S01]  /*7130*/  @!PT LDS RZ, [RZ] ;  /* 0x00000000fffff984 */ /* 0x000fe20000000800 */
[----:B------:R-:W-:Y:S01]  /*7140*/  @!PT LDS RZ, [RZ] ;  /* 0x00000000fffff984 */ /* 0x000fe20000000800 */
[----:B------:R-:W-:Y:S01]  /*7150*/  @!PT LDS RZ, [RZ] ;  /* 0x00000000fffff984 */ /* 0x000fe20000000800 */
[----:B------:R-:W-:Y:S01]  /*7160*/  @!PT LDS RZ, [RZ] ;  /* 0x00000000fffff984 */ /* 0x000fe20000000800 */
[----:B------:R5:W-:Y:S06]  /*7170*/  MEMBAR.ALL.CTA ;  /* 0x0000000000007992 */ /* 0x000bec0000008000 */
[----:B-----5:R-:W5:Y:S01]  /*7180*/  FENCE.VIEW.ASYNC.S ;  /* 0x00000000000073c6 */ /* 0x020f620000000000 */
[----:B------:R-:W-:Y:S01]  /*7190*/  SEL R105, R105, RZ, P0 ;  /* 0x000000ff69697207 */ /* 0x000fe20000000000 */
[----:B---3--:R-:W-:Y:S02]  /*71a0*/  VIADD R2, R0, 0x60 ;  /* 0x0000006000027836 */ /* 0x008fe40000000000 */
[----:B--2---:R-:W-:Y:S05]  /*71b0*/  IMAD.U32 R0, RZ, RZ, UR37 ;  /* 0x00000025ff007e24 */ /* 0x004fea000f8e00ff */
[----:B------:R-:W-:Y:S04]  /*71c0*/  PRMT R0, R0, 0x654, R2 ;  /* 0x0000065400007816 */ /* 0x000fe80000000002 */
[----:B-----5:R2:W-:Y:S02]  /*71d0*/  SYNCS.ARRIVE.TRANS64.RED.A1T0 RZ, [R0+URZ], RZ ;  /* 0x000000ff00ff79a7 */ /* 0x0205e400081004ff */
[----:B--2---:R-:W-:Y:S04]  /*71e0*/  SEL R0, RZ, 0x1, P0 ;  /* 0x00000001ff007807 */ /* 0x004fe80000000000 */
[----:B-1--4-:R-:W-:Y:S02]  /*71f0*/  LOP3.LUT R104, R104, R0, RZ, 0x3c, !PT ;  /* 0x0000000068687212 */ /* 0x012fe400078e3cff */
.L_x_119:
[----:B------:R-:W-:Y:S05]  /*7200*/  BSYNC B1 ;  /* 0x0000000000017941 */ /* 0x000fea0003800000 */
.L_x_118:
[----:B------:R-:W-:Y:S05]  /*7210*/  VIADD R0, R48, 0x20 ;  /* 0x0000002030007836 */ /* 0x000fea0000000000 */
[----:B------:R-:W-:Y:S04]  /*7220*/  SHF.R.U32.HI R0, RZ, 0x15, R0 ;  /* 0x00000015ff007819 */ /* 0x000fe80000011600 */
[----:B------:R-:W-:Y:S11]  /*7230*/  LOP3.LUT P0, RZ, R0, 0x3, R102, 0x48, !PT ;  /* 0x0000000300ff7812 */ /* 0x000ff60007804866 */
[----:B------:R-:W-:Y:S02]  /*7240*/  @!UPT UIADD3 URZ, UPT, UPT, URZ, URZ, URZ ;  /* 0x000000fffffff290 */ /* 0x000fe4000fffe0ff */
[----:B------:R-:W-:Y:S05]  /*7250*/  @!P0 BRA `(.L_x_123) ;  /* 0x0000000000408947 */ /* 0x000fea0003800000 */
[----:B------:R-:W2:Y:S01]  /*7260*/  LDCU.64 UR8, c[0x4][0x78] ;  /* 0x01000f00ff0877ac */ /* 0x000ea20008000a00 */
[----:B------:R-:W-:Y:S01]  /*7270*/  MOV R3, 0x0 ;  /* 0x0000000000037802 */ /* 0x000fe20000000f00 */
[----:B------:R-:W-:Y:S02]  /*7280*/  HFMA2 R12, -RZ, RZ, 0, 5.9604644775390625e-08 ;  /* 0x00000001ff0c7431 */ /* 0x000fe400000001ff */
[----:B------:R-:W-:Y:S02]  /*7290*/  IMAD.MOV.U32 R8, RZ, RZ, 0x192 ;  /* 0x00000192ff087424 */ /* 0x000fe400078e00ff */
[----:B------:R-:W-:Y:S01]  /*72a0*/  IMAD.MOV.U32 R13, RZ, RZ, RZ ;  /* 0x000000ffff0d7224 */ /* 0x000fe200078e00ff */
[----:B------:R-:W3:Y:S01]  /*72b0*/  LDCU.64 UR6, c[0x4][0x80] ;  /* 0x01001000ff0677ac */ /* 0x000ee20008000a00 */
[----:B------:R-:W4:Y:S01]  /*72c0*/  LDC.64 R2, c[0x4][R3] ;  /* 0x0100000003027b82 */ /* 0x000f220000000a00 */
[----:B------:R-:W5:Y:S01]  /*72d0*/  LDCU.64 UR4, c[0x4][0x18] ;  /* 0x01000300ff0477ac */ /* 0x000f620008000a00 */
[----:B--2---:R-:W-:Y:S01]  /*72e0*/  MOV R5, UR9 ;  /* 0x0000000900057c02 */ /* 0x004fe20008000f00 */
[----:B------:R-:W-:Y:S01]  /*72f0*/  IMAD.U32 R4, RZ, RZ, UR8 ;  /* 0x00000008ff047e24 */ /* 0x000fe2000f8e00ff */
[----:B---3--:R-:W-:Y:S01]  /*7300*/  MOV R7, UR7 ;  /* 0x0000000700077c02 */ /* 0x008fe20008000f00 */
[----:B------:R-:W-:Y:S01]  /*7310*/  IMAD.U32 R6, RZ, RZ, UR6 ;  /* 0x00000006ff067e24 */ /* 0x000fe2000f8e00ff */
[----:B-----5:R-:W-:Y:S01]  /*7320*/  MOV R11, UR5 ;  /* 0x00000005000b7c02 */ /* 0x020fe20008000f00 */
[----:B------:R-:W-:Y:S02]  /*7330*/  IMAD.U32 R10, RZ, RZ, UR4 ;  /* 0x00000004ff0a7e24 */ /* 0x000fe4000f8e00ff */
[----:B------:R-:W-:Y:S07]  /*7340*/  LEPC R20, `(.L_x_123) ;  /* 0x000000001014794e */ /* 0x000fee0000000000 */
[----:B-1--4-:R-:W-:Y:S05]  /*7350*/  CALL.ABS.NOINC R2 ;  /* 0x0000000002007343 */ /* 0x012fea0003c00000 */
.L_x_123:
[-C--:B------:R-:W-:Y:S01]  /*7360*/  F2FP.F16.E4M3.UNPACK_B R0, R81.reuse ;  /* 0x00000051ff00723e */ /* 0x080fe200020006ff */
[----:B------:R-:W-:Y:S05]  /*7370*/  WARPSYNC.ALL ;  /* 0x0000000000007948 */ /* 0x000fea0003800000 */
[----:B------:R-:W-:Y:S01]  /*7380*/  R2UR UR4, R48 ;  /* 0x00000000300472ca */ /* 0x000fe200000e0000 */
[--C-:B------:R-:W-:Y:S01]  /*7390*/  HADD2.F32 R54, -RZ, R0.reuse.H0_H0 ;  /* 0x20000000ff367230 */ /* 0x100fe20000004100 */
[-C--:B------:R-:W-:Y:S01]  /*73a0*/  F2FP.F16.E4M3.UNPACK_B R2, R80.reuse.H1 ;  /* 0x00000050ff02723e */ /* 0x080fe200030006ff */
[----:B------:R-:W-:Y:S01]  /*73b0*/  HADD2.F32 R55, -RZ, R0.H1_H1 ;  /* 0x30000000ff377230 */ /* 0x000fe20000004100 */
[----:B------:R-:W-:Y:S01]  /*73c0*/  F2FP.F16.E4M3.UNPACK_B R0, R81.H1 ;  /* 0x00000051ff00723e */ /* 0x000fe200030006ff */
[----:B------:R-:W-:Y:S01]  /*73d0*/  BSSY.RECONVERGENT B0, `(.L_x_124) ;  /* 0x0000099000007945 */ /* 0x000fe20003800200 */
[----:B------:R-:W-:Y:S01]  /*73e0*/  F2FP.F16.E4M3.UNPACK_B R3, R80 ;  /* 0x00000050ff03723e */ /* 0x000fe200020006ff */
[----:B------:R-:W-:Y:S01]  /*73f0*/  HADD2.F32 R52, -RZ, R2.H0_H0 ;  /* 0x20000002ff347230 */ /* 0x000fe20000004100 */
[----:B------:R-:W-:Y:S01]  /*7400*/  ISETP.NE.AND P0, PT, R109, RZ, PT ;  /* 0x000000ff6d00720c */ /* 0x000fe20003f05270 */
[--C-:B------:R-:W-:Y:S01]  /*7410*/  HADD2.F32 R56, -RZ, R0.reuse.H0_H0 ;  /* 0x20000000ff387230 */ /* 0x100fe20000004100 */
[----:B------:R-:W-:Y:S01]  /*7420*/  ISETP.NE.AND P6, PT, R117, RZ, PT ;  /* 0x000000ff7500720c */ /* 0x000fe20003fc5270 */
[----:B------:R-:W-:Y:S01]  /*7430*/  HADD2.F32 R57, -RZ, R0.H1_H1 ;  /* 0x30000000ff397230 */ /* 0x000fe20000004100 */
[-C--:B------:R-:W-:Y:S01]  /*7440*/  F2FP.F16.E4M3.UNPACK_B R0, R83.reuse ;  /* 0x00000053ff00723e */ /* 0x080fe200020006ff */
[----:B-1----:R-:W1:Y:S01]  /*7450*/  LDTM.x32 R4, tmem[UR4+0x20] ;  /* 0x00002004000479ee */ /* 0x002e6200082c0000 */
[----:B------:R-:W-:Y:S01]  /*7460*/  HADD2.F32 R53, -RZ, R2.H1_H1 ;  /* 0x30000002ff357230 */ /* 0x000fe20000004100 */
[----:B------:R-:W-:Y:S01]  /*7470*/  F2FP.F16.E4M3.UNPACK_B R2, R82.H1 ;  /* 0x00000052ff02723e */ /* 0x000fe200030006ff */
[--C-:B------:R-:W-:Y:S02]  /*7480*/  HADD2.F32 R50, -RZ, R3.reuse.H0_H0 ;  /* 0x20000003ff327230 */ /* 0x100fe40000004100 */
[--C-:B------:R-:W-:Y:S02]  /*7490*/  HADD2.F32 R62, -RZ, R0.reuse.H0_H0 ;  /* 0x20000000ff3e7230 */ /* 0x100fe40000004100 */
[----:B------:R-:W-:Y:S01]  /*74a0*/  HADD2.F32 R63, -RZ, R0.H1_H1 ;  /* 0x30000000ff3f7230 */ /* 0x000fe20000004100 */
[----:B------:R-:W-:Y:S01]  /*74b0*/  F2FP.F16.E4M3.UNPACK_B R0, R84.H1 ;  /* 0x00000054ff00723e */ /* 0x000fe200030006ff */
[--C-:B------:R-:W-:Y:S02]  /*74c0*/  HADD2.F32 R60, -RZ, R2.reuse.H0_H0 ;  /* 0x20000002ff3c7230 */ /* 0x100fe40000004100 */
[----:B------:R-:W-:Y:S01]  /*74d0*/  HADD2.F32 R61, -RZ, R2.H1_H1 ;  /* 0x30000002ff3d7230 */ /* 0x000fe20000004100 */
[----:B------:R-:W-:Y:S01]  /*74e0*/  F2FP.F16.E4M3.UNPACK_B R2, R83.H1 ;  /* 0x00000053ff02723e */ /* 0x000fe200030006ff */
[----:B------:R-:W-:Y:S01]  /*74f0*/  HADD2.F32 R51, -RZ, R3.H1_H1 ;  /* 0x30000003ff337230 */ /* 0x000fe20000004100 */
[----:B------:R-:W-:Y:S01]  /*7500*/  F2FP.F16.E4M3.UNPACK_B R3, R82 ;  /* 0x00000052ff03723e */ /* 0x000fe200020006ff */
[--C-:B------:R-:W-:Y:S02]  /*7510*/  HADD2.F32 R68, -RZ, R0.reuse.H0_H0 ;  /* 0x20000000ff447230 */ /* 0x100fe40000004100 */
[----:B------:R-:W-:Y:S01]  /*7520*/  HADD2.F32 R69, -RZ, R0.H1_H1 ;  /* 0x30000000ff457230 */ /* 0x000fe20000004100 */
[-C--:B------:R-:W-:Y:S01]  /*7530*/  F2FP.F16.E4M3.UNPACK_B R0, R85.reuse.H1 ;  /* 0x00000055ff00723e */ /* 0x080fe200030006ff */
[--C-:B------:R-:W-:Y:S02]  /*7540*/  HADD2.F32 R64, -RZ, R2.reuse.H0_H0 ;  /* 0x20000002ff407230 */ /* 0x100fe40000004100 */
[----:B------:R-:W-:Y:S01]  /*7550*/  HADD2.F32 R65, -RZ, R2.H1_H1 ;  /* 0x30000002ff417230 */ /* 0x000fe20000004100 */
[----:B------:R-:W-:Y:S01]  /*7560*/  F2FP.F16.E4M3.UNPACK_B R2, R85 ;  /* 0x00000055ff02723e */ /* 0x000fe200020006ff */
[--C-:B------:R-:W-:Y:S02]  /*7570*/  HADD2.F32 R58, -RZ, R3.reuse.H0_H0 ;  /* 0x20000003ff3a7230 */ /* 0x100fe40000004100 */
[C---:B-1----:R-:W-:Y:S01]  /*7580*/  FMUL R7, R47.reuse, R7 ;  /* 0x000000072f077220 */ /* 0x042fe20000400000 */
[----:B------:R-:W-:Y:S01]  /*7590*/  HADD2.F32 R59, -RZ, R3.H1_H1 ;  /* 0x30000003ff3b7230 */ /* 0x000fe20000004100 */
[----:B------:R-:W-:Y:S01]  /*75a0*/  F2FP.F16.E4M3.UNPACK_B R3, R84 ;  /* 0x00000054ff03723e */ /* 0x000fe200020006ff */
[--C-:B------:R-:W-:Y:S02]  /*75b0*/  HADD2.F32 R72, -RZ, R0.reuse.H0_H0 ;  /* 0x20000000ff487230 */ /* 0x100fe40000004100 */
[C---:B------:R-:W-:Y:S01]  /*75c0*/  FMUL R11, R47.reuse, R11 ;  /* 0x0000000b2f0b7220 */ /* 0x040fe20000400000 */
[----:B------:R-:W-:Y:S01]  /*75d0*/  HADD2.F32 R73, -RZ, R0.H1_H1 ;  /* 0x30000000ff497230 */ /* 0x000fe20000004100 */
[----:B------:R-:W-:Y:S01]  /*75e0*/  F2FP.F16.E4M3.UNPACK_B R0, R87 ;  /* 0x00000057ff00723e */ /* 0x000fe200020006ff */
[--C-:B------:R-:W-:Y:S02]  /*75f0*/  HADD2.F32 R70, -RZ, R2.reuse.H0_H0 ;  /* 0x20000002ff467230 */ /* 0x100fe40000004100 */
[C---:B------:R-:W-:Y:S01]  /*7600*/  FMUL R15, R47.reuse, R15 ;  /* 0x0000000f2f0f7220 */ /* 0x040fe20000400000 */
[----:B------:R-:W-:Y:S01]  /*7610*/  HADD2.F32 R71, -RZ, R2.H1_H1 ;  /* 0x30000002ff477230 */ /* 0x000fe20000004100 */
[-C--:B------:R-:W-:Y:S01]  /*7620*/  F2FP.F16.E4M3.UNPACK_B R2, R86.reuse.H1 ;  /* 0x00000056ff02723e */ /* 0x080fe200030006ff */
[--C-:B------:R-:W-:Y:S02]  /*7630*/  HADD2.F32 R66, -RZ, R3.reuse.H0_H0 ;  /* 0x20000003ff427230 */ /* 0x100fe40000004100 */
[----:B------:R-:W-:Y:S01]  /*7640*/  HADD2.F32 R67, -RZ, R3.H1_H1 ;  /* 0x30000003ff437230 */ /* 0x000fe20000004100 */
[----:B------:R-:W-:Y:S01]  /*7650*/  F2FP.F16.E4M3.UNPACK_B R3, R86 ;  /* 0x00000056ff03723e */ /* 0x000fe200020006ff */
[--C-:B------:R-:W-:Y:S02]  /*7660*/  HADD2.F32 R78, -RZ, R0.reuse.H0_H0 ;  /* 0x20000000ff4e7230 */ /* 0x100fe40000004100 */
[----:B------:R-:W-:Y:S02]  /*7670*/  HADD2.F32 R79, -RZ, R0.H1_H1 ;  /* 0x30000000ff4f7230 */ /* 0x000fe40000004100 */
[C---:B------:R-:W-:Y:S01]  /*7680*/  FMUL R0, R47.reuse, R4 ;  /* 0x000000042f007220 */ /* 0x040fe20000400000 */
[--C-:B------:R-:W-:Y:S02]  /*7690*/  HADD2.F32 R76, -RZ, R2.reuse.H0_H0 ;  /* 0x20000002ff4c7230 */ /* 0x100fe40000004100 */
[----:B------:R-:W-:Y:S01]  /*76a0*/  FMUL R4, R47, R8 ;  /* 0x000000082f047220 */ /* 0x000fe20000400000 */
[----:B------:R-:W-:Y:S02]  /*76b0*/  HADD2.F32 R77, -RZ, R2.H1_H1 ;  /* 0x30000002ff4d7230 */ /* 0x000fe40000004100 */
[----:B------:R-:W-:Y:S01]  /*76c0*/  FFMA R0, R49, R50, R0 ;  /* 0x0000003231007223 */ /* 0x000fe20000000000 */
[--C-:B------:R-:W-:Y:S02]  /*76d0*/  HADD2.F32 R74, -RZ, R3.reuse.H0_H0 ;  /* 0x20000003ff4a7230 */ /* 0x100fe40000004100 */
[C---:B------:R-:W-:Y:S01]  /*76e0*/  FMUL R2, R47.reuse, R5 ;  /* 0x000000052f027220 */ /* 0x040fe20000400000 */
[----:B------:R-:W-:Y:S02]  /*76f0*/  HADD2.F32 R75, -RZ, R3.H1_H1 ;  /* 0x30000003ff4b7230 */ /* 0x000fe40000004100 */
[C---:B------:R-:W-:Y:S01]  /*7700*/  FMUL R5, R47.reuse, R9 ;  /* 0x000000092f057220 */ /* 0x040fe20000400000 */
[----:B------:R-:W-:Y:S01]  /*7710*/  FMUL R8, R47, R12 ;  /* 0x0000000c2f087220 */ /* 0x000fe20000400000 */
[----:B------:R-:W-:Y:S01]  /*7720*/  FFMA R2, R49, R51, R2 ;  /* 0x0000003331027223 */ /* 0x000fe20000000002 */
[C---:B------:R-:W-:Y:S01]  /*7730*/  FMUL R9, R47.reuse, R13 ;  /* 0x0000000d2f097220 */ /* 0x040fe20000400000 */
[C---:B------:R-:W-:Y:S01]  /*7740*/  FMUL R12, R47.reuse, R21 ;  /* 0x000000152f0c7220 */ /* 0x040fe20000400000 */
[C---:B------:R-:W-:Y:S01]  /*7750*/  FMUL R21, R47.reuse, R30 ;  /* 0x0000001e2f157220 */ /* 0x040fe20000400000 */
[C---:B------:R-:W-:Y:S01]  /*7760*/  FMUL R13, R47.reuse, R22 ;  /* 0x000000162f0d7220 */ /* 0x040fe20000400000 */
        /* <DEDUP_REMOVED lines=9> */
[C---:B------:R-:W-:Y:S01]  /*7800*/  FFMA R6, R49.reuse, R56, R6 ;  /* 0x0000003831067223 */ /* 0x040fe20000000006 */
[C---:B------:R-:W-:Y:S01]  /*7810*/  FFMA R11, R49.reuse, R57, R11 ;  /* 0x00000039310b7223 */ /* 0x040fe2000000000b */
[C---:B------:R-:W-:Y:S01]  /*7820*/  FFMA R8, R49.reuse, R58, R8 ;  /* 0x0000003a31087223 */ /* 0x040fe20000000008 */
[----:B------:R-:W-:Y:S01]  /*7830*/  FFMA R9, R49, R59, R9 ;  /* 0x0000003b31097223 */ /* 0x000fe20000000009 */
[----:B------:R-:W-:Y:S01]  /*7840*/  F2FP.SATFINITE.E4M3.F32.PACK_AB_MERGE_C R52, R7, R3, RZ ;  /* 0x000000030734723e */ /* 0x000fe200048070ff */
[----:B------:R-:W-:Y:S01]  /*7850*/  FFMA R10, R49, R60, R10 ;  /* 0x0000003c310a7223 */ /* 0x000fe2000000000a */
[----:B------:R-:W-:Y:S01]  /*7860*/  F2FP.SATFINITE.E4M3.F32.PACK_AB_MERGE_C R53, R11, R6, RZ ;  /* 0x000000060b35723e */ /* 0x000fe200048070ff */
[----:B------:R-:W-:Y:S01]  /*7870*/  FFMA R15, R49, R61, R15 ;  /* 0x0000003d310f7223 */ /* 0x000fe2000000000f */
[C---:B------:R-:W-:Y:S01]  /*7880*/  FMUL R3, R47.reuse, R16 ;  /* 0x000000102f037220 */ /* 0x040fe20000400000 */
[C---:B------:R-:W-:Y:S01]  /*7890*/  FMUL R6, R47.reuse, R17 ;  /* 0x000000112f067220 */ /* 0x040fe20000400000 */
[----:B------:R-:W-:Y:S01]  /*78a0*/  F2FP.F16.E4M3.UNPACK_B R51, R87.H1 ;  /* 0x00000057ff33723e */ /* 0x000fe200030006ff */
[----:B------:R-:W-:Y:S01]  /*78b0*/  FMUL R11, R47, R20 ;  /* 0x000000142f0b7220 */ /* 0x000fe20000400000 */
[----:B------:R-:W-:Y:S01]  /*78c0*/  F2FP.SATFINITE.E4M3.F32.PACK_AB_MERGE_C R54, R15, R10, RZ ;  /* 0x0000000a0f36723e */ /* 0x000fe200048070ff */
[C---:B------:R-:W-:Y:S01]  /*78d0*/  FFMA R3, R49.reuse, R62, R3 ;  /* 0x0000003e31037223 */ /* 0x040fe20000000003 */
[----:B------:R-:W-:Y:S01]  /*78e0*/  FFMA R6, R49, R63, R6 ;  /* 0x0000003f31067223 */ /* 0x000fe20000000006 */
[----:B------:R-:W-:Y:S01]  /*78f0*/  FMUL R20, R47, R29 ;  /* 0x0000001d2f147220 */ /* 0x000fe20000400000 */
[----:B------:R-:W-:Y:S01]  /*7900*/  F2FP.SATFINITE.E4M3.F32.PACK_AB_MERGE_C R29, R5, R4, R53 ;  /* 0x00000004051d723e */ /* 0x000fe20004807035 */
[----:B------:R-:W-:Y:S01]  /*7910*/  FMUL R10, R47, R19 ;  /* 0x000000132f0a7220 */ /* 0x000fe20000400000 */
[----:B------:R-:W-:Y:S01]  /*7920*/  F2FP.SATFINITE.E4M3.F32.PACK_AB_MERGE_C R30, R9, R8, R54 ;  /* 0x00000008091e723e */ /* 0x000fe20004807036 */
        /* <DEDUP_REMOVED lines=10> */
[----:B------:R-:W-:Y:S01]  /*79d0*/  FFMA R14, R49, R69, R14 ;  /* 0x00000045310e7223 */ /* 0x000fe2000000000e */
[----:B------:R-:W-:Y:S01]  /*79e0*/  FMUL R18, R47, R27 ;  /* 0x0000001b2f127220 */ /* 0x000fe20000400000 */
[C---:B------:R-:W-:Y:S01]  /*79f0*/  FFMA R15, R49.reuse, R70, R15 ;  /* 0x00000046310f7223 */ /* 0x040fe2000000000f */
[C---:B------:R-:W-:Y:S01]  /*7a00*/  FFMA R16, R49.reuse, R71, R16 ;  /* 0x0000004731107223 */ /* 0x040fe20000000010 */
[C---:B------:R-:W-:Y:S01]  /*7a10*/  FFMA R17, R49.reuse, R72, R17 ;  /* 0x0000004831117223 */ /* 0x040fe20000000011 */
[C---:B------:R-:W-:Y:S01]  /*7a20*/  FFMA R18, R49.reuse, R73, R18 ;  /* 0x0000004931127223 */ /* 0x040fe20000000012 */
[----:B------:R-:W-:Y:S01]  /*7a30*/  FFMA R19, R49, R74, R19 ;  /* 0x0000004a31137223 */ /* 0x000fe20000000013 */
[----:B------:R-:W-:Y:S01]  /*7a40*/  FMUL R23, R47, R32 ;  /* 0x000000202f177220 */ /* 0x000fe20000400000 */
[----:B------:R-:W-:Y:S01]  /*7a50*/  FFMA R20, R49, R75, R20 ;  /* 0x0000004b31147223 */ /* 0x000fe20000000014 */
[----:B------:R-:W-:Y:S01]  /*7a60*/  FMUL R24, R47, R33 ;  /* 0x000000212f187220 */ /* 0x000fe20000400000 */
[--C-:B------:R-:W-:Y:S02]  /*7a70*/  HADD2.F32 R50, -RZ, R51.reuse.H0_H0 ;  /* 0x20000033ff327230 */ /* 0x100fe40000004100 */
[----:B------:R-:W-:Y:S01]  /*7a80*/  FFMA R21, R49, R76, R21 ;  /* 0x0000004c31157223 */ /* 0x000fe20000000015 */
[----:B------:R-:W-:Y:S02]  /*7a90*/  HADD2.F32 R51, -RZ, R51.H1_H1 ;  /* 0x30000033ff337230 */ /* 0x000fe40000004100 */
[----:B------:R-:W-:Y:S01]  /*7aa0*/  FMUL R25, R47, R34 ;  /* 0x000000222f197220 */ /* 0x000fe20000400000 */
[----:B------:R-:W-:Y:S01]  /*7ab0*/  FFMA R22, R49, R77, R22 ;  /* 0x0000004d31167223 */ /* 0x000fe20000000016 */
[----:B------:R-:W-:Y:S01]  /*7ac0*/  FMUL R26, R47, R35 ;  /* 0x000000232f1a7220 */ /* 0x000fe20000400000 */
[----:B------:R-:W-:Y:S01]  /*7ad0*/  F2FP.SATFINITE.E4M3.F32.PACK_AB_MERGE_C R7, R10, R7, RZ ;  /* 0x000000070a07723e */ /* 0x000fe200048070ff */
[C---:B------:R-:W-:Y:S01]  /*7ae0*/  FFMA R23, R49.reuse, R78, R23 ;  /* 0x0000004e31177223 */ /* 0x040fe20000000017 */
[C---:B------:R-:W-:Y:S01]  /*7af0*/  FFMA R24, R49.reuse, R79, R24 ;  /* 0x0000004f31187223 */ /* 0x040fe20000000018 */
[C---:B------:R-:W-:Y:S01]  /*7b00*/  FFMA R25, R49.reuse, R50, R25 ;  /* 0x0000003231197223 */ /* 0x040fe20000000019 */
[----:B------:R-:W-:Y:S01]  /*7b10*/  FFMA R26, R49, R51, R26 ;  /* 0x00000033311a7223 */ /* 0x000fe2000000001a */
[----:B------:R-:W-:Y:S02]  /*7b20*/  F2FP.SATFINITE.E4M3.F32.PACK_AB_MERGE_C R28, R2, R0, R52 ;  /* 0x00000000021c723e */ /* 0x000fe40004807034 */
[----:B------:R-:W-:Y:S02]  /*7b30*/  F2FP.SATFINITE.E4M3.F32.PACK_AB_MERGE_C R31, R6, R3, R7 ;  /* 0x00000003061f723e */ /* 0x000fe40004807007 */
[----:B------:R-:W-:Y:S02]  /*7b40*/  F2FP.SATFINITE.E4M3.F32.PACK_AB_MERGE_C R13, R14, R13, RZ ;  /* 0x0000000d0e0d723e */ /* 0x000fe400048070ff */
[----:B------:R-:W-:Y:S01]  /*7b50*/  F2FP.SATFINITE.E4M3.F32.PACK_AB_MERGE_C R17, R18, R17, RZ ;  /* 0x000000111211723e */ /* 0x000fe200048070ff */
[----:B------:R1:W-:Y:S01]  /*7b60*/  STS.128 [R100+UR49+0x5200], R28 ;  /* 0x0052001c64007988 */ /* 0x0003e20008000c31 */
[----:B------:R-:W-:Y:S02]  /*7b70*/  F2FP.SATFINITE.E4M3.F32.PACK_AB_MERGE_C R14, R22, R21, RZ ;  /* 0x00000015160e723e */ /* 0x000fe400048070ff */
[----:B------:R-:W-:Y:S02]  /*7b80*/  F2FP.SATFINITE.E4M3.F32.PACK_AB_MERGE_C R25, R26, R25, RZ ;  /* 0x000000191a19723e */ /* 0x000fe400048070ff */
[----:B------:R-:W-:Y:S02]  /*7b90*/  F2FP.SATFINITE.E4M3.F32.PACK_AB_MERGE_C R12, R12, R11, R13 ;  /* 0x0000000b0c0c723e */ /* 0x000fe4000480700d */
[----:B------:R-:W-:Y:S02]  /*7ba0*/  F2FP.SATFINITE.E4M3.F32.PACK_AB_MERGE_C R13, R16, R15, R17 ;  /* 0x0000000f100d723e */ /* 0x000fe40004807011 */
        /* <DEDUP_REMOVED lines=13> */
[----:B------:R-:W-:Y:S02]  /*7c80*/  UIADD3 UR12, UP0, UPT, UR52, 0x680, URZ ;  /* 0x00000680340c7890 */ /* 0x000fe4000ff1e0ff */
[----:B------:R-:W-:Y:S02]  /*7c90*/  UIADD3 UR9, UPT, UPT, UR41, 0x20, URZ ;  /* 0x0000002029097890 */ /* 0x000fe4000fffe0ff */
[----:B------:R-:W-:Y:S02]  /*7ca0*/  UIADD3 UR8, UPT, UPT, UR49, 0x5200, URZ ;  /* 0x0000520031087890 */ /* 0x000fe4000fffe0ff */
[----:B------:R-:W-:Y:S01]  /*7cb0*/  UIADD3.X UR13, UPT, UPT, URZ, UR53, URZ, UP0, !UPT ;  /* 0x00000035ff0d7290 */ /* 0x000fe200087fe4ff */
[----:B------:R-:W-:Y:S01]  /*7cc0*/  UMOV UR10, UR42 ;  /* 0x0000002a000a7c82 */ /* 0x000fe20008000000 */
[----:B------:R-:W-:Y:S01]  /*7cd0*/  UMOV UR11, UR36 ;  /* 0x00000024000b7c82 */ /* 0x000fe20008000000 */
[----:B------:R-:W-:Y:S02]  /*7ce0*/  UIADD3 UR5, UPT, UPT, UR41, 0xa0, URZ ;  /* 0x000000a029057890 */ /* 0x000fe4000fffe0ff */
[----:B------:R-:W-:Y:S01]  /*7cf0*/  UIADD3 UR4, UPT, UPT, UR49, 0x5a00, URZ ;  /* 0x00005a0031047890 */ /* 0x000fe2000fffe0ff */
[----:B------:R-:W-:Y:S03]  /*7d00*/  UMOV UR6, UR42 ;  /* 0x0000002a00067c82 */ /* 0x000fe60008000000 */
[----:B------:R2:W-:Y:S01]  /*7d10*/  UTMASTG.3D [UR8], [UR12] ;  /* 0x000000080c0073b5 */ /* 0x0005e20008010000 */
[----:B------:R-:W-:Y:S04]  /*7d20*/  UMOV UR7, UR36 ;  /* 0x0000002400077c82 */ /* 0x000fe80008000000 */
[----:B------:R2:W-:Y:S01]  /*7d30*/  UTMASTG.3D [UR4], [UR12] ;  /* 0x000000040c0073b5 */ /* 0x0005e20008010000 */
[----:B------:R0:W-:Y:S01]  /*7d40*/  UTMACMDFLUSH ;  /* 0x00000000000079b7 */ /* 0x0001e20000000000 */
[----:B--2---:R-:W-:Y:S04]  /*7d50*/  DEPBAR.LE SB0, 0x1 ;  /* 0x000080400000791a */ /* 0x004fe80000000000 */
.L_x_125:
[----:B------:R-:W-:Y:S05]  /*7d60*/  BSYNC.RECONVERGENT B0 ;  /* 0x0000000000007941 */ /* 0x000fea0003800200 */
.L_x_124:
        /* <DEDUP_REMOVED lines=15> */
.L_x_129:
[----:B------:R-:W-:Y:S05]  /*7e60*/  BSYNC B0 ;  /* 0x0000000000007941 */ /* 0x000fea0003800000 */
.L_x_128:
[----:B------:R-:W-:Y:S01]  /*7e70*/  ISETP.NE.AND P0, PT, R115, RZ, PT ;  /* 0x000000ff7300720c */ /* 0x000fe20003f05270 */
[----:B------:R-:W-:Y:S11]  /*7e80*/  VIADD R105, R105, 0x1 ;  /* 0x0000000169697836 */ /* 0x000ff60000000000 */
[----:B------:R-:W-:Y:S01]  /*7e90*/  @!UPT UIADD3 URZ, UPT, UPT, URZ, URZ, URZ ;  /* 0x000000fffffff290 */ /* 0x000fe2000fffe0ff */
[----:B------:R3:W4:Y:S04]  /*7ea0*/  @P0 LDS.128 R84, [R2+0x200] ;  /* 0x0002000002540984 */ /* 0x0007280000000c00 */
[----:B------:R1:W1:Y:S01]  /*7eb0*/  @P0 LDS.128 R80, [R3+UR49+0x200] ;  /* 0x0002003103500984 */ /* 0x0002620008000c00 */
        /* <DEDUP_REMOVED lines=14> */
.L_x_127:
[----:B------:R-:W-:Y:S05]  /*7fa0*/  BSYNC B1 ;  /* 0x0000000000017941 */ /* 0x000fea0003800000 */
.L_x_126:
[----:B------:R-:W-:Y:S05]  /*7fb0*/  VIADD R0, R48, 0x40 ;  /* 0x0000004030007836 */ /* 0x000fea0000000000 */
[----:B------:R-:W-:Y:S04]  /*7fc0*/  SHF.R.U32.HI R0, RZ, 0x15, R0 ;  /* 0x00000015ff007819 */ /* 0x000fe80000011600 */
[----:B------:R-:W-:Y:S11]  /*7fd0*/  LOP3.LUT P0, RZ, R0, 0x3, R102, 0x48, !PT ;  /* 0x0000000300ff7812 */ /* 0x000ff60007804866 */
[----:B------:R-:W-:Y:S02]  /*7fe0*/  @!UPT UIADD3 URZ, UPT, UPT, URZ, URZ, URZ ;  /* 0x000000fffffff290 */ /* 0x000fe4000fffe0ff */
[----:B------:R-:W-:Y:S05]  /*7ff0*/  @!P0 BRA `(.L_x_131) ;  /* 0x0000000000408947 */ /* 0x000fea0003800000 */
[----:B------:R-:W2:Y:S01]  /*8000*/  LDCU.64 UR8, c[0x4][0x78] ;  /* 0x01000f00ff0877ac */ /* 0x000ea20008000a00 */
[----:B------:R-:W-:Y:S01]  /*8010*/  MOV R3, 0x0 ;  /* 0x0000000000037802 */ /* 0x000fe20000000f00 */
[----:B-1----:R-:W-:Y:S02]  /*8020*/  HFMA2 R12, -RZ, RZ, 0, 5.9604644775390625e-08 ;  /* 0x00000001ff0c7431 */ /* 0x002fe400000001ff */
[----:B------:R-:W-:Y:S02]  /*8030*/  IMAD.MOV.U32 R8, RZ, RZ, 0x192 ;  /* 0x00000192ff087424 */ /* 0x000fe400078e00ff */
[----:B------:R-:W-:Y:S01]  /*8040*/  IMAD.MOV.U32 R13, RZ, RZ, RZ ;  /* 0x000000ffff0d7224 */ /* 0x000fe200078e00ff */
[----:B------:R-:W1:Y:S01]  /*8050*/  LDCU.64 UR6, c[0x4][0x80] ;  /* 0x01001000ff0677ac */ /* 0x000e620008000a00 */
[----:B------:R-:W3:Y:S01]  /*8060*/  LDC.64 R2, c[0x4][R3] ;  /* 0x0100000003027b82 */ /* 0x000ee20000000a00 */
[----:B------:R-:W4:Y:S01]  /*8070*/  LDCU.64 UR4, c[0x4][0x18] ;  /* 0x01000300ff0477ac */ /* 0x000f220008000a00 */
[----:B--2---:R-:W-:Y:S01]  /*8080*/  MOV R5, UR9 ;  /* 0x0000000900057c02 */ /* 0x004fe20008000f00 */
[----:B------:R-:W-:Y:S01]  /*8090*/  IMAD.U32 R4, RZ, RZ, UR8 ;  /* 0x00000008ff047e24 */ /* 0x000fe2000f8e00ff */
[----:B-1----:R-:W-:Y:S01]  /*80a0*/  MOV R7, UR7 ;  /* 0x0000000700077c02 */ /* 0x002fe20008000f00 */
[----:B------:R-:W-:Y:S01]  /*80b0*/  IMAD.U32 R6, RZ, RZ, UR6 ;  /* 0x00000006ff067e24 */ /* 0x000fe2000f8e00ff */
[----:B----4-:R-:W-:Y:S01]  /*80c0*/  MOV R11, UR5 ;  /* 0x00000005000b7c02 */ /* 0x010fe20008000f00 */
[----:B------:R-:W-:Y:S02]  /*80d0*/  IMAD.U32 R10, RZ, RZ, UR4 ;  /* 0x00000004ff0a7e24 */ /* 0x000fe4000f8e00ff */
[----:B------:R-:W-:Y:S07]  /*80e0*/  LEPC R20, `(.L_x_131) ;  /* 0x000000001014794e */ /* 0x000fee0000000000 */
[----:B---3--:R-:W-:Y:S05]  /*80f0*/  CALL.ABS.NOINC R2 ;  /* 0x0000000002007343 */ /* 0x008fea0003c00000 */
.L_x_131:
        /* <DEDUP_REMOVED lines=147> */
[----:B------:R-:W-:Y:S02]  /*8a30*/  UIADD3 UR12, UP0, UPT, UR52, 0x680, URZ ;  /* 0x00000680340c7890 */ /* 0x000fe4000ff1e0ff */
[----:B------:R-:W-:Y:S02]  /*8a40*/  UIADD3 UR5, UPT, UPT, UR41, 0x40, URZ ;  /* 0x0000004029057890 */ /* 0x000fe4000fffe0ff */
[----:B------:R-:W-:Y:S01]  /*8a50*/  MOV R108, UR4 ;  /* 0x00000004006c7c02 */ /* 0x000fe20008000f00 */
[----:B------:R-:W-:Y:S01]  /*8a60*/  UIADD3.X UR13, UPT, UPT, URZ, UR53, URZ, UP0, !UPT ;  /* 0x00000035ff0d7290 */ /* 0x000fe200087fe4ff */
[----:B------:R-:W-:Y:S02]  /*8a70*/  UMOV UR6, UR42 ;  /* 0x0000002a00067c82 */ /* 0x000fe40008000000 */
[----:B------:R-:W-:Y:S01]  /*8a80*/  R2UR UR4, R108 ;  /* 0x000000006c0472ca */ /* 0x000fe200000e0000 */
[----:B------:R-:W-:Y:S01]  /*8a90*/  UMOV UR7, UR36 ;  /* 0x0000002400077c82 */ /* 0x000fe20008000000 */
[----:B------:R-:W-:Y:S02]  /*8aa0*/  UIADD3 UR9, UPT, UPT, UR41, 0xc0, URZ ;  /* 0x000000c029097890 */ /* 0x000fe4000fffe0ff */
[----:B------:R-:W-:Y:S01]  /*8ab0*/  UIADD3 UR8, UPT, UPT, UR49, 0x4a00, URZ ;  /* 0x00004a0031087890 */ /* 0x000fe2000fffe0ff */
[----:B------:R-:W-:Y:S01]  /*8ac0*/  UMOV UR10, UR42 ;  /* 0x0000002a000a7c82 */ /* 0x000fe20008000000 */
[----:B------:R-:W-:Y:S07]  /*8ad0*/  UMOV UR11, UR36 ;  /* 0x00000024000b7c82 */ /* 0x000fee0008000000 */
[----:B------:R2:W-:Y:S01]  /*8ae0*/  UTMASTG.3D [UR4], [UR12] ;  /* 0x000000040c0073b5 */ /* 0x0005e20008010000 */
[----:B------:R2:W-:Y:S01]  /*8af0*/  UTMASTG.3D [UR8], [UR12] ;  /* 0x000000080c0073b5 */ /* 0x0005e20008010000 */
[----:B------:R0:W-:Y:S01]  /*8b00*/  UTMACMDFLUSH ;  /* 0x00000000000079b7 */ /* 0x0001e20000000000 */
[----:B--2---:R-:W-:Y:S04]  /*8b10*/  DEPBAR.LE SB0, 0x1 ;  /* 0x000080400000791a */ /* 0x004fe80000000000 */
.L_x_133:
[----:B------:R-:W-:Y:S05]  /*8b20*/  BSYNC.RECONVERGENT B0 ;  /* 0x0000000000007941 */ /* 0x000fea0003800200 */
.L_x_132:
        /* <DEDUP_REMOVED lines=15> */
.L_x_137:
[----:B------:R-:W-:Y:S05]  /*8c20*/  BSYNC B0 ;  /* 0x0000000000007941 */ /* 0x000fea0003800000 */
.L_x_136:
        /* <DEDUP_REMOVED lines=19> */
.L_x_135:
[----:B------:R-:W-:Y:S05]  /*8d60*/  BSYNC B1 ;  /* 0x0000000000017941 */ /* 0x000fea0003800000 */
.L_x_134:
        /* <DEDUP_REMOVED lines=21> */
.L_x_139:
[----:B------:R-:W-:Y:S01]  /*8ec0*/  ISETP.NE.AND P0, PT, R109, RZ, PT ;  /* 0x000000ff6d00720c */ /* 0x000fe20003f05270 */
[----:B------:R-:W-:Y:S05]  /*8ed0*/  WARPSYNC.ALL ;  /* 0x0000000000007948 */ /* 0x000fea0003800000 */
[----:B------:R-:W-:Y:S01]  /*8ee0*/  R2UR UR4, R48 ;  /* 0x00000000300472ca */ /* 0x000fe200000e0000 */
[----:B------:R-:W-:Y:S01]  /*8ef0*/  BSSY.RECONVERGENT B0, `(.L_x_140) ;  /* 0x000009f000007945 */ /* 0x000fe20003800200 */
[-C--:B------:R-:W-:Y:S02]  /*8f00*/  F2FP.F16.E4M3.UNPACK_B R4, R81.reuse ;  /* 0x00000051ff04723e */ /* 0x080fe400020006ff */
[-C--:B------:R-:W-:Y:S02]  /*8f10*/  F2FP.F16.E4M3.UNPACK_B R2, R80.reuse ;  /* 0x00000050ff02723e */ /* 0x080fe400020006ff */
[----:B------:R-:W-:Y:S01]  /*8f20*/  F2FP.F16.E4M3.UNPACK_B R80, R80.H1 ;  /* 0x00000050ff50723e */ /* 0x000fe200030006ff */
[--C-:B------:R-:W-:Y:S01]  /*8f30*/  HADD2.F32 R50, -RZ, R4.reuse.H0_H0 ;  /* 0x20000004ff327230 */ /* 0x100fe20000004100 */
[----:B------:R-:W-:Y:S01]  /*8f40*/  F2FP.F16.E4M3.UNPACK_B R81, R81.H1 ;  /* 0x00000051ff51723e */ /* 0x000fe200030006ff */
[----:B------:R-:W-:Y:S01]  /*8f50*/  HADD2.F32 R51, -RZ, R4.H1_H1 ;  /* 0x30000004ff337230 */ /* 0x000fe20000004100 */
[-C--:B------:R-:W-:Y:S01]  /*8f60*/  F2FP.F16.E4M3.UNPACK_B R55, R82.reuse ;  /* 0x00000052ff37723e */ /* 0x080fe200020006ff */
[--C-:B------:R-:W-:Y:S01]  /*8f70*/  HADD2.F32 R0, -RZ, R2.reuse.H0_H0 ;  /* 0x20000002ff007230 */ /* 0x100fe20000004100 */
[----:B------:R-:W-:Y:S01]  /*8f80*/  F2FP.F16.E4M3.UNPACK_B R82, R82.H1 ;  /* 0x00000052ff52723e */ /* 0x000fe200030006ff */
[----:B-1----:R-:W1:Y:S01]  /*8f90*/  LDTM.x32 R4, tmem[UR4+0x60] ;  /* 0x00006004000479ee */ /* 0x002e6200082c0000 */
[----:B------:R-:W-:Y:S01]  /*8fa0*/  NOP ;  /* 0x0000000000007918 */ /* 0x000fe20000000000 */
[----:B------:R-:W-:Y:S01]  /*8fb0*/  IADD3 R111, PT, PT, R111, 0xd0, RZ ;  /* 0x000000d06f6f7810 */ /* 0x000fe20007ffe0ff */
[----:B------:R-:W-:Y:S01]  /*8fc0*/  HADD2.F32 R2, -RZ, R2.H1_H1 ;  /* 0x30000002ff027230 */ /* 0x000fe20000004100 */
[----:B------:R-:W-:Y:S01]  /*8fd0*/  F2FP.F16.E4M3.UNPACK_B R59, R83 ;  /* 0x00000053ff3b723e */ /* 0x000fe200020006ff */
[--C-:B------:R-:W-:Y:S01]  /*8fe0*/  HADD2.F32 R54, -RZ, R55.reuse.H0_H0 ;  /* 0x20000037ff367230 */ /* 0x100fe20000004100 */
[----:B------:R-:W-:Y:S01]  /*8ff0*/  LOP3.LUT R111, R111, 0xfefffff8, RZ, 0xc0, !PT ;  /* 0xfefffff86f6f7812 */ /* 0x000fe200078ec0ff */
[----:B------:R-:W-:Y:S01]  /*9000*/  HADD2.F32 R55, -RZ, R55.H1_H1 ;  /* 0x30000037ff377230 */ /* 0x000fe20000004100 */
[----:B------:R-:W-:Y:S01]  /*9010*/  F2FP.F16.E4M3.UNPACK_B R63, R84 ;  /* 0x00000054ff3f723e */ /* 0x000fe200020006ff */
[--C-:B------:R-:W-:Y:S01]  /*9020*/  HADD2.F32 R58, -RZ, R59.reuse.H0_H0 ;  /* 0x2000003bff3a7230 */ /* 0x100fe20000004100 */
[----:B-1----:R1:W-:Y:S01]  /*9030*/  SYNCS.ARRIVE.TRANS64.RED.A1T0 RZ, [R111+URZ], RZ ;  /* 0x000000ff6fff79a7 */ /* 0x0023e200081004ff */
[----:B------:R-:W-:Y:S01]  /*9040*/  HADD2.F32 R59, -RZ, R59.H1_H1 ;  /* 0x3000003bff3b7230 */ /* 0x000fe20000004100 */
[----:B------:R-:W-:Y:S01]  /*9050*/  F2FP.F16.E4M3.UNPACK_B R67, R85 ;  /* 0x00000055ff43723e */ /* 0x000fe200020006ff */
[--C-:B------:R-:W-:Y:S01]  /*9060*/  HADD2.F32 R62, -RZ, R63.reuse.H0_H0 ;  /* 0x2000003fff3e7230 */ /* 0x100fe20000004100 */
[----:B------:R-:W-:Y:S01]  /*9070*/  F2FP.F16.E4M3.UNPACK_B R71, R86 ;  /* 0x00000056ff47723e */ /* 0x000fe200020006ff */
[----:B------:R-:W-:Y:S01]  /*9080*/  HADD2.F32 R63, -RZ, R63.H1_H1 ;  /* 0x3000003fff3f7230 */ /* 0x000fe20000004100 */
[----:B------:R-:W-:Y:S01]  /*9090*/  F2FP.F16.E4M3.UNPACK_B R75, R87 ;  /* 0x00000057ff4b723e */ /* 0x000fe200020006ff */
[--C-:B------:R-:W-:Y:S01]  /*90a0*/  HADD2.F32 R66, -RZ, R67.reuse.H0_H0 ;  /* 0x20000043ff427230 */ /* 0x100fe20000004100 */
[----:B------:R-:W-:Y:S01]  /*90b0*/  F2FP.F16.E4M3.UNPACK_B R83, R83.H1 ;  /* 0x00000053ff53723e */ /* 0x000fe200030006ff */
[----:B------:R-:W-:Y:S01]  /*90c0*/  HADD2.F32 R67, -RZ, R67.H1_H1 ;  /* 0x30000043ff437230 */ /* 0x000fe20000004100 */
[----:B------:R-:W-:Y:S01]  /*90d0*/  F2FP.F16.E4M3.UNPACK_B R84, R84.H1 ;  /* 0x00000054ff54723e */ /* 0x000fe200030006ff */
[--C-:B------:R-:W-:Y:S01]  /*90e0*/  HADD2.F32 R70, -RZ, R71.reuse.H0_H0 ;  /* 0x20000047ff467230 */ /* 0x100fe20000004100 */
[----:B------:R-:W-:Y:S01]  /*90f0*/  F2FP.F16.E4M3.UNPACK_B R85, R85.H1 ;  /* 0x00000055ff55723e */ /* 0x000fe200030006ff */
[----:B------:R-:W-:Y:S02]  /*9100*/  HADD2.F32 R71, -RZ, R71.H1_H1 ;  /* 0x30000047ff477230 */ /* 0x000fe40000004100 */
[C---:B------:R-:W-:Y:S01]  /*9110*/  FMUL R4, R47.reuse, R4 ;  /* 0x000000042f047220 */ /* 0x040fe20000400000 */
[C---:B------:R-:W-:Y:S01]  /*9120*/  FMUL R5, R47.reuse, R5 ;  /* 0x000000052f057220 */ /* 0x040fe20000400000 */
[--C-:B------:R-:W-:Y:S02]  /*9130*/  HADD2.F32 R3, -RZ, R80.reuse.H0_H0 ;  /* 0x20000050ff037230 */ /* 0x100fe40000004100 */
[----:B------:R-:W-:Y:S01]  /*9140*/  FMUL R8, R47, R8 ;  /* 0x000000082f087220 */ /* 0x000fe20000400000 */
[C---:B------:R-:W-:Y:S01]  /*9150*/  FFMA R4, R49.reuse, R0, R4 ;  /* 0x0000000031047223 */ /* 0x040fe20000000004 */
        /* <DEDUP_REMOVED lines=12> */
[--C-:B------:R-:W-:Y:S02]  /*9220*/  HADD2.F32 R74, -RZ, R75.reuse.H0_H0 ;  /* 0x2000004bff4a7230 */ /* 0x100fe40000004100 */
[C---:B------:R-:W-:Y:S01]  /*9230*/  FMUL R28, R47.reuse, R32 ;  /* 0x000000202f1c7220 */ /* 0x040fe20000400000 */
[----:B------:R-:W-:Y:S02]  /*9240*/  HADD2.F32 R75, -RZ, R75.H1_H1 ;  /* 0x3000004bff4b7230 */ /* 0x000fe40000004100 */
[C---:B------:R-:W-:Y:S01]  /*9250*/  FMUL R29, R47.reuse, R33 ;  /* 0x000000212f1d7220 */ /* 0x040fe20000400000 */
[----:B------:R-:W-:Y:S02]  /*9260*/  HADD2.F32 R48, -RZ, R80.H1_H1 ;  /* 0x30000050ff307230 */ /* 0x000fe40000004100 */
[C---:B------:R-:W-:Y:S01]  /*9270*/  FMUL R6, R47.reuse, R6 ;  /* 0x000000062f067220 */ /* 0x040fe20000400000 */
[C---:B------:R-:W-:Y:S01]  /*9280*/  FMUL R7, R47.reuse, R7 ;  /* 0x000000072f077220 */ /* 0x040fe20000400000 */
[--C-:B------:R-:W-:Y:S02]  /*9290*/  HADD2.F32 R52, -RZ, R81.reuse.H0_H0 ;  /* 0x20000051ff347230 */ /* 0x100fe40000004100 */
[----:B------:R-:W-:Y:S01]  /*92a0*/  FMUL R10, R47, R10 ;  /* 0x0000000a2f0a7220 */ /* 0x000fe20000400000 */
[C---:B------:R-:W-:Y:S01]  /*92b0*/  FFMA R6, R49.reuse, R3, R6 ;  /* 0x0000000331067223 */ /* 0x040fe20000000006 */
[----:B------:R-:W-:Y:S02]  /*92c0*/  HADD2.F32 R53, -RZ, R81.H1_H1 ;  /* 0x30000051ff357230 */ /* 0x000fe40000004100 */
[C---:B------:R-:W-:Y:S01]  /*92d0*/  FFMA R7, R49.reuse, R48, R7 ;  /* 0x0000003031077223 */ /* 0x040fe20000000007 */
[C---:B------:R-:W-:Y:S01]  /*92e0*/  FFMA R8, R49.reuse, R50, R8 ;  /* 0x0000003231087223 */ /* 0x040fe20000000008 */
[C---:B------:R-:W-:Y:S01]  /*92f0*/  FFMA R9, R49.reuse, R51, R9 ;  /* 0x0000003331097223 */ /* 0x040fe20000000009 */
[----:B------:R-:W-:Y:S01]  /*9300*/  FFMA R10, R49, R52, R10 ;  /* 0x00000034310a7223 */ /* 0x000fe2000000000a */
[----:B------:R-:W-:Y:S01]  /*9310*/  FMUL R11, R47, R11 ;  /* 0x0000000b2f0b7220 */ /* 0x000fe20000400000 */
[----:B------:R-:W-:Y:S01]  /*9320*/  F2FP.F16.E4M3.UNPACK_B R86, R86.H1 ;  /* 0x00000056ff56723e */ /* 0x000fe200030006ff */
[--C-:B------:R-:W-:Y:S01]  /*9330*/  HADD2.F32 R56, -RZ, R82.reuse.H0_H0 ;  /* 0x20000052ff387230 */ /* 0x100fe20000004100 */
[----:B------:R-:W-:Y:S01]  /*9340*/  F2FP.SATFINITE.E4M3.F32.PACK_AB_MERGE_C R6, R7, R6, RZ ;  /* 0x000000060706723e */ /* 0x000fe200048070ff */
[C---:B------:R-:W-:Y:S01]  /*9350*/  FFMA R11, R49.reuse, R53, R11 ;  /* 0x00000035310b7223 */ /* 0x040fe2000000000b */
[C---:B------:R-:W-:Y:S01]  /*9360*/  FFMA R12, R49.reuse, R54, R12 ;  /* 0x00000036310c7223 */ /* 0x040fe2000000000c */
[----:B------:R-:W-:Y:S01]  /*9370*/  FFMA R13, R49, R55, R13 ;  /* 0x00000037310d7223 */ /* 0x000fe2000000000d */
[----:B------:R-:W-:Y:S01]  /*9380*/  F2FP.SATFINITE.E4M3.F32.PACK_AB_MERGE_C R4, R5, R4, R6 ;  /* 0x000000040504723e */ /* 0x000fe20004807006 */
[----:B------:R-:W-:Y:S01]  /*9390*/  HADD2.F32 R57, -RZ, R82.H1_H1 ;  /* 0x30000052ff397230 */ /* 0x000fe20000004100 */
[----:B------:R-:W-:Y:S01]  /*93a0*/  F2FP.SATFINITE.E4M3.F32.PACK_AB_MERGE_C R10, R11, R10, RZ ;  /* 0x0000000a0b0a723e */ /* 0x000fe200048070ff */
[C---:B------:R-:W-:Y:S01]  /*93b0*/  FMUL R14, R47.reuse, R14 ;  /* 0x0000000e2f0e7220 */ /* 0x040fe20000400000 */
[----:B------:R-:W-:Y:S01]  /*93c0*/  FMUL R15, R47, R15 ;  /* 0x0000000f2f0f7220 */ /* 0x000fe20000400000 */
[--C-:B------:R-:W-:Y:S01]  /*93d0*/  HADD2.F32 R60, -RZ, R83.reuse.H0_H0 ;  /* 0x20000053ff3c7230 */ /* 0x100fe20000004100 */
[----:B------:R-:W-:Y:S01]  /*93e0*/  F2FP.SATFINITE.E4M3.F32.PACK_AB_MERGE_C R5, R9, R8, R10 ;  /* 0x000000080905723e */ /* 0x000fe2000480700a */
[C---:B------:R-:W-:Y:S01]  /*93f0*/  FFMA R14, R49.reuse, R56, R14 ;  /* 0x00000038310e7223 */ /* 0x040fe2000000000e */
[C---:B------:R-:W-:Y:S01]  /*9400*/  FFMA R15, R49.reuse, R57, R15 ;  /* 0x00000039310f7223 */ /* 0x040fe2000000000f */
[C---:B------:R-:W-:Y:S01]  /*9410*/  FFMA R16, R49.reuse, R58, R16 ;  /* 0x0000003a31107223 */ /* 0x040fe20000000010 */
[----:B------:R-:W-:Y:S01]  /*9420*/  FFMA R17, R49, R59, R17 ;  /* 0x0000003b31117223 */ /* 0x000fe20000000011 */
[----:B------:R-:W-:Y:S02]  /*9430*/  HADD2.F32 R61, -RZ, R83.H1_H1 ;  /* 0x30000053ff3d7230 */ /* 0x000fe40000004100 */
[C---:B------:R-:W-:Y:S01]  /*9440*/  FMUL R18, R47.reuse, R18 ;  /* 0x000000122f127220 */ /* 0x040fe20000400000 */
[C---:B------:R-:W-:Y:S01]  /*9450*/  FMUL R19, R47.reuse, R19 ;  /* 0x000000132f137220 */ /* 0x040fe20000400000 */
[--C-:B------:R-:W-:Y:S02]  /*9460*/  HADD2.F32 R64, -RZ, R84.reuse.H0_H0 ;  /* 0x20000054ff407230 */ /* 0x100fe40000004100 */
[----:B------:R-:W-:Y:S01]  /*9470*/  FMUL R22, R47, R22 ;  /* 0x000000162f167220 */ /* 0x000fe20000400000 */
[C---:B------:R-:W-:Y:S01]  /*9480*/  FFMA R18, R49.reuse, R60, R18 ;  /* 0x0000003c31127223 */ /* 0x040fe20000000012 */
[----:B------:R-:W-:Y:S02]  /*9490*/  HADD2.F32 R65, -RZ, R84.H1_H1 ;  /* 0x30000054ff417230 */ /* 0x000fe40000004100 */
[----:B------:R-:W-:Y:S01]  /*94a0*/  FFMA R19, R49, R61, R19 ;  /* 0x0000003d31137223 */ /* 0x000fe20000000013 */
[----:B------:R-:W-:Y:S01]  /*94b0*/  FMUL R23, R47, R23 ;  /* 0x000000172f177220 */ /* 0x000fe20000400000 */
[C---:B------:R-:W-:Y:S01]  /*94c0*/  FFMA R20, R49.reuse, R62, R20 ;  /* 0x0000003e31147223 */ /* 0x040fe20000000014 */
[C---:B------:R-:W-:Y:S01]  /*94d0*/  FFMA R21, R49.reuse, R63, R21 ;  /* 0x0000003f31157223 */ /* 0x040fe20000000015 */
[--C-:B------:R-:W-:Y:S02]  /*94e0*/  HADD2.F32 R68, -RZ, R85.reuse.H0_H0 ;  /* 0x20000055ff447230 */ /* 0x100fe40000004100 */
[----:B------:R-:W-:Y:S01]  /*94f0*/  FFMA R22, R49, R64, R22 ;  /* 0x0000004031167223 */ /* 0x000fe20000000016 */
[----:B------:R-:W-:Y:S02]  /*9500*/  HADD2.F32 R69, -RZ, R85.H1_H1 ;  /* 0x30000055ff457230 */ /* 0x000fe40000004100 */
[----:B------:R-:W-:Y:S01]  /*9510*/  FMUL R3, R47, R26 ;  /* 0x0000001a2f037220 */ /* 0x000fe20000400000 */
[----:B------:R-:W-:Y:S01]  /*9520*/  FFMA R23, R49, R65, R23 ;  /* 0x0000004131177223 */ /* 0x000fe20000000017 */
[----:B------:R-:W-:Y:S01]  /*9530*/  FMUL R27, R47, R27 ;  /* 0x0000001b2f1b7220 */ /* 0x000fe20000400000 */
[C---:B------:R-:W-:Y:S01]  /*9540*/  FFMA R0, R49.reuse, R66, R0 ;  /* 0x0000004231007223 */ /* 0x040fe20000000000 */
[----:B------:R-:W-:Y:S01]  /*9550*/  F2FP.F16.E4M3.UNPACK_B R87, R87.H1 ;  /* 0x00000057ff57723e */ /* 0x000fe200030006ff */
        /* <DEDUP_REMOVED lines=15> */
[----:B------:R-:W-:Y:S01]  /*9650*/  F2FP.SATFINITE.E4M3.F32.PACK_AB_MERGE_C R14, R15, R14, RZ ;  /* 0x0000000e0f0e723e */ /* 0x000fe200048070ff */
[----:B------:R-:W-:Y:S01]  /*9660*/  FFMA R28, R49, R74, R28 ;  /* 0x0000004a311c7223 */ /* 0x000fe2000000001c */
[----:B------:R-:W-:Y:S01]  /*9670*/  F2FP.SATFINITE.E4M3.F32.PACK_AB_MERGE_C R7, R19, R18, RZ ;  /* 0x000000121307723e */ /* 0x000fe200048070ff */
[C---:B------:R-:W-:Y:S01]  /*9680*/  FFMA R29, R49.reuse, R75, R29 ;  /* 0x0000004b311d7223 */ /* 0x040fe2000000001d */
[----:B------:R-:W-:Y:S01]  /*9690*/  FFMA R30, R49, R76, R30 ;  /* 0x0000004c311e7223 */ /* 0x000fe2000000001e */
[----:B------:R-:W-:Y:S01]  /*96a0*/  F2FP.SATFINITE.E4M3.F32.PACK_AB_MERGE_C R22, R23, R22, RZ ;  /* 0x000000161716723e */ /* 0x000fe200048070ff */
[----:B------:R-:W-:Y:S01]  /*96b0*/  FFMA R35, R49, R77, R35 ;  /* 0x0000004d31237223 */ /* 0x000fe20000000023 */
[----:B------:R-:W-:Y:S02]  /*96c0*/  F2FP.SATFINITE.E4M3.F32.PACK_AB_MERGE_C R6, R13, R12, R14 ;  /* 0x0000000c0d06723e */ /* 0x000fe4000480700e */
[----:B------:R-:W-:Y:S02]  /*96d0*/  F2FP.SATFINITE.E4M3.F32.PACK_AB_MERGE_C R7, R17, R16, R7 ;  /* 0x000000101107723e */ /* 0x000fe40004807007 */
[----:B------:R-:W-:Y:S02]  /*96e0*/  F2FP.SATFINITE.E4M3.F32.PACK_AB_MERGE_C R20, R21, R20, R22 ;  /* 0x000000141514723e */ /* 0x000fe40004807016 */
[----:B------:R-:W-:Y:S01]  /*96f0*/  F2FP.SATFINITE.E4M3.F32.PACK_AB_MERGE_C R3, R27, R3, RZ ;  /* 0x000000031b03723e */ /* 0x000fe200048070ff */
[----:B------:R1:W-:Y:S01]  /*9700*/  STS.128 [R100+UR49+0x5200], R4 ;  /* 0x0052000464007988 */ /* 0x0003e20008000c31 */
[----:B------:R-:W-:Y:S02]  /*9710*/  F2FP.SATFINITE.E4M3.F32.PACK_AB_MERGE_C R22, R31, R26, RZ ;  /* 0x0000001a1f16723e */ /* 0x000fe400048070ff */
[----:B------:R-:W-:Y:S02]  /*9720*/  F2FP.SATFINITE.E4M3.F32.PACK_AB_MERGE_C R23, R35, R30, RZ ;  /* 0x0000001e2317723e */ /* 0x000fe400048070ff */
[----:B------:R-:W-:Y:S02]  /*9730*/  F2FP.SATFINITE.E4M3.F32.PACK_AB_MERGE_C R21, R2, R0, R3 ;  /* 0x000000000215723e */ /* 0x000fe40004807003 */
[----:B------:R-:W-:Y:S02]  /*9740*/  F2FP.SATFINITE.E4M3.F32.PACK_AB_MERGE_C R22, R25, R24, R22 ;  /* 0x000000181916723e */ /* 0x000fe40004807016 */
[----:B------:R-:W-:Y:S02]  /*9750*/  F2FP.SATFINITE.E4M3.F32.PACK_AB_MERGE_C R23, R29, R28, R23 ;  /* 0x0000001c1d17723e */ /* 0x000fe40004807017 */
[----:B------:R-:W-:Y:S03]  /*9760*/  IADD3 R45, PT, PT, R45, 0x1, RZ ;  /* 0x000000012d2d7810 */ /* 0x000fe60007ffe0ff */
        /* <DEDUP_REMOVED lines=23> */
.L_x_141:
[----:B------:R-:W-:Y:S05]  /*98e0*/  BSYNC.RECONVERGENT B0 ;  /* 0x0000000000007941 */ /* 0x000fea0003800200 */
.L_x_140:
[----:B------:R-:W-:Y:S01]  /*98f0*/  BAR.SYNC.DEFER_BLOCKING 0x1, 0x80 ;  /* 0x0042000000007b1d */ /* 0x000fe20000010000 */
[----:B------:R-:W-:Y:S01]  /*9900*/  ISETP.NE.AND P2, PT, R110, RZ, PT ;  /* 0x000000ff6e00720c */ /* 0x000fe20003f45270 */
[----:B------:R-:W-:Y:S01]  /*9910*/  IMAD.IADD R15, R43, 0x1, R94 ;  /* 0x000000012b0f7824 */ /* 0x000fe200078e025e */
[----:B------:R-:W-:Y:S01]  /*9920*/  ISETP.NE.AND P0, PT, R112, 0x2, PT ;  /* 0x000000027000780c */ /* 0x000fe20003f05270 */
[----:B------:R-:W-:Y:S01]  /*9930*/  IMAD.IADD R14, R44, 0x1, R95 ;  /* 0x000000012c0e7824 */ /* 0x000fe200078e025f */
[----:B------:R-:W-:Y:S02]  /*9940*/  ISETP.NE.AND P1, PT, R45, 0x4, PT ;  /* 0x000000042d00780c */ /* 0x000fe40003f25270 */
[----:B------:R-:W-:Y:S02]  /*9950*/  SEL R2, RZ, 0x1, P0 ;  /* 0x00000001ff027807 */ /* 0x000fe40000000000 */
[----:B------:R-:W-:Y:S02]  /*9960*/  SEL R0, RZ, 0x1, P1 ;  /* 0x00000001ff007807 */ /* 0x000fe40000800000 */
[----:B------:R-:W-:Y:S02]  /*9970*/  LOP3.LUT R106, R106, R2, RZ, 0x3c, !PT ;  /* 0x000000026a6a7212 */ /* 0x000fe400078e3cff */
[----:B------:R-:W-:Y:S02]  /*9980*/  LOP3.LUT R107, R107, R0, RZ, 0x3c, !PT ;  /* 0x000000006b6b7212 */ /* 0x000fe400078e3cff */
[----:B------:R-:W-:Y:S02]  /*9990*/  @P2 R2UR UR36, R103 ;  /* 0x00000000672422ca */ /* 0x000fe400000e0000 */
[----:B------:R-:W-:Y:S02]  /*99a0*/  SEL R112, R112, RZ, P0 ;  /* 0x000000ff70707207 */ /* 0x000fe40000000000 */
[----:B------:R-:W-:Y:S01]  /*99b0*/  SEL R45, R45, RZ, P1 ;  /* 0x000000ff2d2d7207 */ /* 0x000fe20000800000 */
[----:B------:R-:W-:Y:S10]  /*99c0*/  @P2 BRA `(.L_x_142) ;  /* 0xffffffb800fc2947 */ /* 0x000ff4000383ffff */
[----:B------:R-:W-:Y:S05]  /*99d0*/  EXIT ;  /* 0x000000000000794d */ /* 0x000fea0003800000 */
.L_x_24:
[----:B--2---:R2:W4:Y:S02]  /*99e0*/  SYNCS.PHASECHK.TRANS64.TRYWAIT P0, [R2+URZ+0x100], R3 ;  /* 0x00010003020075a7 */ /* 0x00452400080011ff */
[----:B----4-:R-:W-:Y:S05]  /*99f0*/  @!P0 NANOSLEEP.SYNCS 0x989680 ;  /* 0x009896800000895d */ /* 0x010fea0003900000 */
[----:B------:R-:W4:Y:S02]  /*9a00*/  @!P0 SYNCS.PHASECHK.TRANS64 P0, [R2+URZ+0x100], R3 ;  /* 0x00010003020085a7 */ /* 0x000f2400080010ff */
[----:B----4-:R-:W-:Y:S05]  /*9a10*/  @!P0 BRA `(.L_x_24) ;  /* 0xfffffffc00f08947 */ /* 0x010fea000383ffff */
[----:B------:R-:W-:Y:S05]  /*9a20*/  BRA `(.L_x_143) ;  /* 0xffffff7c00787947 */ /* 0x000fea000383ffff */
.L_x_27:
[----:B------:R-:W-:-:S07]  /*9a30*/  MOV R2, UR33 ;  /* 0x0000002100027c02 */ /* 0x000fce0008000f00 */
.L_x_144:
[----:B-1----:R1:W2:Y:S02]  /*9a40*/  SYNCS.PHASECHK.TRANS64.TRYWAIT P0, [R2+URZ+0x20], R4 ;  /* 0x00002004020075a7 */ /* 0x0022a400080011ff */
[----:B--2---:R-:W-:Y:S05]  /*9a50*/  @!P0 NANOSLEEP.SYNCS 0x989680 ;  /* 0x009896800000895d */ /* 0x004fea0003900000 */
[----:B------:R-:W2:Y:S02]  /*9a60*/  @!P0 SYNCS.PHASECHK.TRANS64 P0, [R2+URZ+0x20], R4 ;  /* 0x00002004020085a7 */ /* 0x000ea400080010ff */
[----:B--2---:R-:W-:Y:S05]  /*9a70*/  @!P0 BRA `(.L_x_144) ;  /* 0xfffffffc00f08947 */ /* 0x004fea000383ffff */
[----:B------:R-:W-:Y:S05]  /*9a80*/  BRA `(.L_x_26) ;  /* 0xffffff7c00e07947 */ /* 0x000fea000383ffff */
.L_x_34:
[----:B-1----:R-:W-:-:S07]  /*9a90*/  MOV R2, UR17 ;  /* 0x0000001100027c02 */ /* 0x002fce0008000f00 */
.L_x_145:
[----:B-1----:R1:W2:Y:S02]  /*9aa0*/  SYNCS.PHASECHK.TRANS64.TRYWAIT P0, [R2+URZ+0x20], R4 ;  /* 0x00002004020075a7 */ /* 0x0022a400080011ff */
[----:B--2---:R-:W-:Y:S05]  /*9ab0*/  @!P0 NANOSLEEP.SYNCS 0x989680 ;  /* 0x009896800000895d */ /* 0x004fea0003900000 */
[----:B------:R-:W2:Y:S02]  /*9ac0*/  @!P0 SYNCS.PHASECHK.TRANS64 P0, [R2+URZ+0x20], R4 ;  /* 0x00002004020085a7 */ /* 0x000ea400080010ff */
[----:B--2---:R-:W-:Y:S05]  /*9ad0*/  @!P0 BRA `(.L_x_145) ;  /* 0xfffffffc00f08947 */ /* 0x004fea000383ffff */
[----:B------:R-:W-:Y:S05]  /*9ae0*/  BRA `(.L_x_33) ;  /* 0xffffff80009c7947 */ /* 0x000fea000383ffff */
.L_x_39:
[----:B-1----:R1:W2:Y:S02]  /*9af0*/  SYNCS.PHASECHK.TRANS64.TRYWAIT P0, [R2+URZ+0x90], R3 ;  /* 0x00009003020075a7 */ /* 0x0022a400080011ff */
[----:B--2---:R-:W-:Y:S05]  /*9b00*/  @!P0 NANOSLEEP.SYNCS 0x989680 ;  /* 0x009896800000895d */ /* 0x004fea0003900000 */
[----:B------:R-:W2:Y:S02]  /*9b10*/  @!P0 SYNCS.PHASECHK.TRANS64 P0, [R2+URZ+0x90], R3 ;  /* 0x00009003020085a7 */ /* 0x000ea400080010ff */
[----:B--2---:R-:W-:Y:S05]  /*9b20*/  @!P0 BRA `(.L_x_39) ;  /* 0xfffffffc00f08947 */ /* 0x004fea000383ffff */
[----:B------:R-:W-:Y:S05]  /*9b30*/  BRA `(.L_x_146) ;  /* 0xffffff8400407947 */ /* 0x000fea000383ffff */
.L_x_43:
[----:B---3--:R-:W-:-:S07]  /*9b40*/  MOV R0, UR4 ;  /* 0x0000000400007c02 */ /* 0x008fce0008000f00 */
.L_x_147:
[----:B-1----:R1:W2:Y:S02]  /*9b50*/  SYNCS.PHASECHK.TRANS64.TRYWAIT P0, [R0+URZ], R2 ;  /* 0x00000002000075a7 */ /* 0x0022a400080011ff */
[----:B--2---:R-:W-:Y:S05]  /*9b60*/  @!P0 NANOSLEEP.SYNCS 0x989680 ;  /* 0x009896800000895d */ /* 0x004fea0003900000 */
[----:B------:R-:W2:Y:S02]  /*9b70*/  @!P0 SYNCS.PHASECHK.TRANS64 P0, [R0+URZ], R2 ;  /* 0x00000002000085a7 */ /* 0x000ea400080010ff */
[----:B--2---:R-:W-:Y:S05]  /*9b80*/  @!P0 BRA `(.L_x_147) ;  /* 0xfffffffc00f08947 */ /* 0x004fea000383ffff */
[----:B------:R-:W-:Y:S05]  /*9b90*/  BRA `(.L_x_148) ;  /* 0xffffff8800b07947 */ /* 0x000fea000383ffff */
.L_x_44:
[----:B---3--:R-:W-:-:S07]  /*9ba0*/  MOV R0, UR4 ;  /* 0x0000000400007c02 */ /* 0x008fce0008000f00 */
.L_x_149:
[----:B-1----:R1:W2:Y:S02]  /*9bb0*/  SYNCS.PHASECHK.TRANS64.TRYWAIT P0, [R0+URZ], R3 ;  /* 0x00000003000075a7 */ /* 0x0022a400080011ff */
[----:B--2---:R-:W-:Y:S05]  /*9bc0*/  @!P0 NANOSLEEP.SYNCS 0x989680 ;  /* 0x009896800000895d */ /* 0x004fea0003900000 */
[----:B------:R-:W2:Y:S02]  /*9bd0*/  @!P0 SYNCS.PHASECHK.TRANS64 P0, [R0+URZ], R3 ;  /* 0x00000003000085a7 */ /* 0x000ea400080010ff */
[----:B--2---:R-:W-:Y:S05]  /*9be0*/  @!P0 BRA `(.L_x_149) ;  /* 0xfffffffc00f08947 */ /* 0x004fea000383ffff */
[----:B------:R-:W-:Y:S05]  /*9bf0*/  BRA `(.L_x_150) ;  /* 0xffffff8800bc7947 */ /* 0x000fea000383ffff */
.L_x_45:
[----:B---3--:R-:W-:-:S07]  /*9c00*/  MOV R0, UR4 ;  /* 0x0000000400007c02 */ /* 0x008fce0008000f00 */
.L_x_151:
[----:B-1----:R1:W2:Y:S02]  /*9c10*/  SYNCS.PHASECHK.TRANS64.TRYWAIT P0, [R0+URZ], R3 ;  /* 0x00000003000075a7 */ /* 0x0022a400080011ff */
[----:B--2---:R-:W-:Y:S05]  /*9c20*/  @!P0 NANOSLEEP.SYNCS 0x989680 ;  /* 0x009896800000895d */ /* 0x004fea0003900000 */
[----:B------:R-:W2:Y:S02]  /*9c30*/  @!P0 SYNCS.PHASECHK.TRANS64 P0, [R0+URZ], R3 ;  /* 0x00000003000085a7 */ /* 0x000ea400080010ff */
[----:B--2---:R-:W-:Y:S05]  /*9c40*/  @!P0 BRA `(.L_x_151) ;  /* 0xfffffffc00f08947 */ /* 0x004fea000383ffff */
[----:B------:R-:W-:Y:S05]  /*9c50*/  BRA `(.L_x_152) ;  /* 0xffffff8800c87947 */ /* 0x000fea000383ffff */
.L_x_48:
[----:B-1----:R1:W2:Y:S02]  /*9c60*/  SYNCS.PHASECHK.TRANS64.TRYWAIT P0, [R0+URZ+0xf0], R4 ;  /* 0x0000f004000075a7 */ /* 0x0022a400080011ff */
[----:B--2---:R-:W-:Y:S05]  /*9c70*/  @!P0 NANOSLEEP.SYNCS 0x989680 ;  /* 0x009896800000895d */ /* 0x004fea0003900000 */
[----:B------:R-:W2:Y:S02]  /*9c80*/  @!P0 SYNCS.PHASECHK.TRANS64 P0, [R0+URZ+0xf0], R4 ;  /* 0x0000f004000085a7 */ /* 0x000ea400080010ff */
[----:B--2---:R-:W-:Y:S05]  /*9c90*/  @!P0 BRA `(.L_x_48) ;  /* 0xfffffffc00f08947 */ /* 0x004fea000383ffff */
[----:B------:R-:W-:Y:S05]  /*9ca0*/  BRA `(.L_x_153) ;  /* 0xffffff8c00287947 */ /* 0x000fea000383ffff */
.L_x_49:
[----:B------:R-:W-:-:S07]  /*9cb0*/  MOV R0, UR5 ;  /* 0x0000000500007c02 */ /* 0x000fce0008000f00 */
.L_x_154:
[----:B-1----:R1:W2:Y:S02]  /*9cc0*/  SYNCS.PHASECHK.TRANS64.TRYWAIT P0, [R0+URZ+0xa0], R5 ;  /* 0x0000a005000075a7 */ /* 0x0022a400080011ff */
[----:B--2---:R-:W-:Y:S05]  /*9cd0*/  @!P0 NANOSLEEP.SYNCS 0x989680 ;  /* 0x009896800000895d */ /* 0x004fea0003900000 */
[----:B------:R-:W2:Y:S02]  /*9ce0*/  @!P0 SYNCS.PHASECHK.TRANS64 P0, [R0+URZ+0xa0], R5 ;  /* 0x0000a005000085a7 */ /* 0x000ea400080010ff */
[----:B--2---:R-:W-:Y:S05]  /*9cf0*/  @!P0 BRA `(.L_x_154) ;  /* 0xfffffffc00f08947 */ /* 0x004fea000383ffff */
[----:B------:R-:W-:Y:S05]  /*9d00*/  BRA `(.L_x_155) ;  /* 0xffffff8c00387947 */ /* 0x000fea000383ffff */
.L_x_50:
[----:B-1----:R1:W2:Y:S02]  /*9d10*/  SYNCS.PHASECHK.TRANS64.TRYWAIT P1, [R0+URZ+0x90], R4 ;  /* 0x00009004000075a7 */ /* 0x0022a400080211ff */
[----:B--2---:R-:W-:Y:S05]  /*9d20*/  @!P1 NANOSLEEP.SYNCS 0x989680 ;  /* 0x009896800000995d */ /* 0x004fea0003900000 */
[----:B------:R-:W2:Y:S02]  /*9d30*/  @!P1 SYNCS.PHASECHK.TRANS64 P1, [R0+URZ+0x90], R4 ;  /* 0x00009004000095a7 */ /* 0x000ea400080210ff */
[----:B--2---:R-:W-:Y:S05]  /*9d40*/  @!P1 BRA `(.L_x_50) ;  /* 0xfffffffc00f09947 */ /* 0x004fea000383ffff */
[----:B------:R-:W-:Y:S05]  /*9d50*/  BRA `(.L_x_156) ;  /* 0xffffff8c00687947 */ /* 0x000fea000383ffff */
.L_x_53:
[----:B------:R-:W-:-:S07]  /*9d60*/  MOV R0, UR5 ;  /* 0x0000000500007c02 */ /* 0x000fce0008000f00 */
.L_x_157:
[----:B-1----:R1:W2:Y:S02]  /*9d70*/  SYNCS.PHASECHK.TRANS64.TRYWAIT P0, [R0+URZ+0xa0], R2 ;  /* 0x0000a002000075a7 */ /* 0x0022a400080011ff */
[----:B--2---:R-:W-:Y:S05]  /*9d80*/  @!P0 NANOSLEEP.SYNCS 0x989680 ;  /* 0x009896800000895d */ /* 0x004fea0003900000 */
[----:B------:R-:W2:Y:S02]  /*9d90*/  @!P0 SYNCS.PHASECHK.TRANS64 P0, [R0+URZ+0xa0], R2 ;  /* 0x0000a002000085a7 */ /* 0x000ea400080010ff */
[----:B--2---:R-:W-:Y:S05]  /*9da0*/  @!P0 BRA `(.L_x_157) ;  /* 0xfffffffc00f08947 */ /* 0x004fea000383ffff */
[----:B------:R-:W-:Y:S05]  /*9db0*/  BRA `(.L_x_52) ;  /* 0xffffff8c00bc7947 */ /* 0x000fea000383ffff */
.L_x_62:
[----:B-1----:R-:W-:-:S04]  /*9dc0*/  MOV R4, UR6 ;  /* 0x0000000600047c02 */ /* 0x002fc80008000f00 */
[----:B------:R1:W2:Y:S03]  /*9dd0*/  SYNCS.PHASECHK.TRANS64.TRYWAIT P0, [R4+URZ+0x8], R5 ;  /* 0x00000805040075a7 */ /* 0x0002a600080011ff */
[----:B--2---:R-:W-:Y:S05]  /*9de0*/  @!P0 NANOSLEEP.SYNCS 0x989680 ;  /* 0x009896800000895d */ /* 0x004fea0003900000 */
[----:B------:R-:W2:Y:S02]  /*9df0*/  @!P0 SYNCS.PHASECHK.TRANS64 P0, [R4+URZ+0x8], R5 ;  /* 0x00000805040085a7 */ /* 0x000ea400080010ff */
[----:B--2---:R-:W-:Y:S05]  /*9e00*/  @!P0 BRA `(.L_x_62) ;  /* 0xfffffffc00ec8947 */ /* 0x004fea000383ffff */
[----:B------:R-:W-:Y:S05]  /*9e10*/  BRA `(.L_x_61) ;  /* 0xffffff9000707947 */ /* 0x000fea000383ffff */
.L_x_64:
[----:B------:R-:W-:Y:S01]  /*9e20*/  BSSY B0, `(.L_x_158) ;  /* 0x0000006000007945 */ /* 0x000fe20003800000 */
[----:B------:R-:W-:-:S07]  /*9e30*/  MOV R15, 0xffffffff ;  /* 0xffffffff000f7802 */ /* 0x000fce0000000f00 */
[----:B-1---5:R-:W-:Y:S05]  /*9e40*/  WARPSYNC.COLLECTIVE R15, `(.L_x_159) ;  /* 0x000000000f0c7348 */ /* 0x022fea0003c00000 */
[----:B------:R-:W-:Y:S02]  /*9e50*/  ELECT P6, UR79, PT ;  /* 0x00000000004f782f */ /* 0x000fe400038c0000 */
[----:B------:R-:W-:Y:S01]  /*9e60*/  MOV R14, UR79 ;  /* 0x0000004f000e7c02 */ /* 0x000fe20008000f00 */
[----:B-1---5:R-:W-:Y:S10]  /*9e70*/  ENDCOLLECTIVE ;  /* 0x000000000000791b */ /* 0x022ff40003800000 */
.L_x_159:
[----:B------:R-:W-:Y:S05]  /*9e80*/  BSYNC B0 ;  /* 0x0000000000007941 */ /* 0x000fea0003800000 */
.L_x_158:
[----:B------:R-:W-:Y:S05]  /*9e90*/  BRA `(.L_x_160) ;  /* 0xffffff9000a07947 */ /* 0x000fea000383ffff */
.L_x_66:
[----:B-1----:R-:W-:-:S04]  /*9ea0*/  MOV R2, UR6 ;  /* 0x0000000600027c02 */ /* 0x002fc80008000f00 */
[----:B------:R1:W2:Y:S03]  /*9eb0*/  SYNCS.PHASECHK.TRANS64.TRYWAIT P0, [R2+URZ+0x8], R3 ;  /* 0x00000803020075a7 */ /* 0x0002a600080011ff */
[----:B--2---:R-:W-:Y:S05]  /*9ec0*/  @!P0 NANOSLEEP.SYNCS 0x989680 ;  /* 0x009896800000895d */ /* 0x004fea0003900000 */
[----:B------:R-:W2:Y:S02]  /*9ed0*/  @!P0 SYNCS.PHASECHK.TRANS64 P0, [R2+URZ+0x8], R3 ;  /* 0x00000803020085a7 */ /* 0x000ea400080010ff */
[----:B--2---:R-:W-:Y:S05]  /*9ee0*/  @!P0 BRA `(.L_x_66) ;  /* 0xfffffffc00ec8947 */ /* 0x004fea000383ffff */
[----:B------:R-:W-:Y:S05]  /*9ef0*/  BRA `(.L_x_65) ;  /* 0xffffff9000a47947 */ /* 0x000fea000383ffff */
.L_x_67:
[----:B-1----:R1:W2:Y:S02]  /*9f00*/  SYNCS.PHASECHK.TRANS64.TRYWAIT P0, [R0+URZ+0x90], R4 ;  /* 0x00009004000075a7 */ /* 0x0022a400080011ff */
[----:B--2---:R-:W-:Y:S05]  /*9f10*/  @!P0 NANOSLEEP.SYNCS 0x989680 ;  /* 0x009896800000895d */ /* 0x004fea0003900000 */
[----:B------:R-:W2:Y:S02]  /*9f20*/  @!P0 SYNCS.PHASECHK.TRANS64 P0, [R0+URZ+0x90], R4 ;  /* 0x00009004000085a7 */ /* 0x000ea400080010ff */
[----:B--2---:R-:W-:Y:S05]  /*9f30*/  @!P0 BRA `(.L_x_67) ;  /* 0xfffffffc00f08947 */ /* 0x004fea000383ffff */
[----:B------:R-:W-:Y:S05]  /*9f40*/  BRA `(.L_x_161) ;  /* 0xffffff9400907947 */ /* 0x000fea000383ffff */
.L_x_69:
[----:B------:R-:W-:-:S07]  /*9f50*/  MOV R0, UR9 ;  /* 0x0000000900007c02 */ /* 0x000fce0008000f00 */
.L_x_162:
[----:B-1----:R1:W2:Y:S02]  /*9f60*/  SYNCS.PHASECHK.TRANS64.TRYWAIT P0, [R0+URZ+0xd0], R4 ;  /* 0x0000d004000075a7 */ /* 0x0022a400080011ff */
[----:B--2---:R-:W-:Y:S05]  /*9f70*/  @!P0 NANOSLEEP.SYNCS 0x989680 ;  /* 0x009896800000895d */ /* 0x004fea0003900000 */
[----:B------:R-:W2:Y:S02]  /*9f80*/  @!P0 SYNCS.PHASECHK.TRANS64 P0, [R0+URZ+0xd0], R4 ;  /* 0x0000d004000085a7 */ /* 0x000ea400080010ff */
[----:B--2---:R-:W-:Y:S05]  /*9f90*/  @!P0 BRA `(.L_x_162) ;  /* 0xfffffffc00f08947 */ /* 0x004fea000383ffff */
[----:B------:R-:W-:Y:S05]  /*9fa0*/  BRA `(.L_x_163) ;  /* 0xffffff9400dc7947 */ /* 0x000fea000383ffff */
.L_x_72:
[----:B------:R-:W-:Y:S07]  /*9fb0*/  MOV R0, UR8 ;  /* 0x0000000800007c02 */ /* 0x000fee0008000f00 */
.L_x_164:
[----:B-1----:R1:W2:Y:S02]  /*9fc0*/  SYNCS.PHASECHK.TRANS64.TRYWAIT P0, [R0+URZ], R4 ;  /* 0x00000004000075a7 */ /* 0x0022a400080011ff */
[----:B--2---:R-:W-:Y:S05]  /*9fd0*/  @!P0 NANOSLEEP.SYNCS 0x989680 ;  /* 0x009896800000895d */ /* 0x004fea0003900000 */
[----:B------:R-:W2:Y:S02]  /*9fe0*/  @!P0 SYNCS.PHASECHK.TRANS64 P0, [R0+URZ], R4 ;  /* 0x00000004000085a7 */ /* 0x000ea400080010ff */
[----:B--2---:R-:W-:Y:S05]  /*9ff0*/  @!P0 BRA `(.L_x_164) ;  /* 0xfffffffc00f08947 */ /* 0x004fea000383ffff */
[----:B------:R-:W-:Y:S05]  /*a000*/  BRA `(.L_x_71) ;  /* 0xffffff9400f07947 */ /* 0x000fea000383ffff */
.L_x_76:
[----:B-1----:R-:W-:-:S07]  /*a010*/  MOV R0, UR8 ;  /* 0x0000000800007c02 */ /* 0x002fce0008000f00 */
.L_x_165:
[----:B-1----:R1:W2:Y:S02]  /*a020*/  SYNCS.PHASECHK.TRANS64.TRYWAIT P0, [R0+URZ], R2 ;  /* 0x00000002000075a7 */ /* 0x0022a400080011ff */
[----:B--2---:R-:W-:Y:S05]  /*a030*/  @!P0 NANOSLEEP.SYNCS 0x989680 ;  /* 0x009896800000895d */ /* 0x004fea0003900000 */
[----:B------:R-:W2:Y:S02]  /*a040*/  @!P0 SYNCS.PHASECHK.TRANS64 P0, [R0+URZ], R2 ;  /* 0x00000002000085a7 */ /* 0x000ea400080010ff */
[----:B--2---:R-:W-:Y:S05]  /*a050*/  @!P0 BRA `(.L_x_165) ;  /* 0xfffffffc00f08947 */ /* 0x004fea000383ffff */
[----:B------:R-:W-:Y:S05]  /*a060*/  BRA `(.L_x_166) ;  /* 0xffffff9800e47947 */ /* 0x000fea000383ffff */
.L_x_77:
[----:B------:R-:W-:-:S07]  /*a070*/  MOV R0, UR8 ;  /* 0x0000000800007c02 */ /* 0x000fce0008000f00 */
.L_x_167:
[----:B-1----:R1:W2:Y:S02]  /*a080*/  SYNCS.PHASECHK.TRANS64.TRYWAIT P0, [R0+URZ], R3 ;  /* 0x00000003000075a7 */ /* 0x0022a400080011ff */
[----:B--2---:R-:W-:Y:S05]  /*a090*/  @!P0 NANOSLEEP.SYNCS 0x989680 ;  /* 0x009896800000895d */ /* 0x004fea0003900000 */
[----:B------:R-:W2:Y:S02]  /*a0a0*/  @!P0 SYNCS.PHASECHK.TRANS64 P0, [R0+URZ], R3 ;  /* 0x00000003000085a7 */ /* 0x000ea400080010ff */
[----:B--2---:R-:W-:Y:S05]  /*a0b0*/  @!P0 BRA `(.L_x_167) ;  /* 0xfffffffc00f08947 */ /* 0x004fea000383ffff */
[----:B------:R-:W-:Y:S05]  /*a0c0*/  BRA `(.L_x_168) ;  /* 0xffffff9800f07947 */ /* 0x000fea000383ffff */
.L_x_78:
[----:B------:R-:W-:-:S07]  /*a0d0*/  MOV R0, UR8 ;  /* 0x0000000800007c02 */ /* 0x000fce0008000f00 */
.L_x_169:
[----:B-1----:R1:W2:Y:S02]  /*a0e0*/  SYNCS.PHASECHK.TRANS64.TRYWAIT P0, [R0+URZ], R3 ;  /* 0x00000003000075a7 */ /* 0x0022a400080011ff */
[----:B--2---:R-:W-:Y:S05]  /*a0f0*/  @!P0 NANOSLEEP.SYNCS 0x989680 ;  /* 0x009896800000895d */ /* 0x004fea0003900000 */
[----:B------:R-:W2:Y:S02]  /*a100*/  @!P0 SYNCS.PHASECHK.TRANS64 P0, [R0+URZ], R3 ;  /* 0x00000003000085a7 */ /* 0x000ea400080010ff */
[----:B--2---:R-:W-:Y:S05]  /*a110*/  @!P0 BRA `(.L_x_169) ;  /* 0xfffffffc00f08947 */ /* 0x004fea000383ffff */
[----:B------:R-:W-:Y:S05]  /*a120*/  BRA `(.L_x_170) ;  /* 0xffffff9800fc7947 */ /* 0x000fea000383ffff */
.L_x_81:
[----:B------:R-:W-:-:S07]  /*a130*/  MOV R0, UR7 ;  /* 0x0000000700007c02 */ /* 0x000fce0008000f00 */
.L_x_171:
[----:B-1----:R1:W2:Y:S02]  /*a140*/  SYNCS.PHASECHK.TRANS64.TRYWAIT P1, [R0+URZ+0x110], R2 ;  /* 0x00011002000075a7 */ /* 0x0022a400080211ff */
[----:B--2---:R-:W-:Y:S05]  /*a150*/  @!P1 NANOSLEEP.SYNCS 0x989680 ;  /* 0x009896800000995d */ /* 0x004fea0003900000 */
[----:B------:R-:W2:Y:S02]  /*a160*/  @!P1 SYNCS.PHASECHK.TRANS64 P1, [R0+URZ+0x110], R2 ;  /* 0x00011002000095a7 */ /* 0x000ea400080210ff */
[----:B--2---:R-:W-:Y:S05]  /*a170*/  @!P1 BRA `(.L_x_171) ;  /* 0xfffffffc00f09947 */ /* 0x004fea000383ffff */
[----:B------:R-:W-:Y:S05]  /*a180*/  BRA `(.L_x_172) ;  /* 0xffffff9c00487947 */ /* 0x000fea000383ffff */
.L_x_86:
[----:B--2---:R2:W4:Y:S02]  /*a190*/  SYNCS.PHASECHK.TRANS64.TRYWAIT P0, [R0+URZ+0x90], R2 ;  /* 0x00009002000075a7 */ /* 0x00452400080011ff */
[----:B----4-:R-:W-:Y:S05]  /*a1a0*/  @!P0 NANOSLEEP.SYNCS 0x989680 ;  /* 0x009896800000895d */ /* 0x010fea0003900000 */
[----:B------:R-:W4:Y:S02]  /*a1b0*/  @!P0 SYNCS.PHASECHK.TRANS64 P0, [R0+URZ+0x90], R2 ;  /* 0x00009002000085a7 */ /* 0x000f2400080010ff */
[----:B----4-:R-:W-:Y:S05]  /*a1c0*/  @!P0 BRA `(.L_x_86) ;  /* 0xfffffffc00f08947 */ /* 0x010fea000383ffff */
[----:B------:R-:W-:Y:S05]  /*a1d0*/  BRA `(.L_x_173) ;  /* 0xffffffa0005c7947 */ /* 0x000fea000383ffff */
.L_x_89:
[----:B------:R-:W-:Y:S07]  /*a1e0*/  MOV R0, UR7 ;  /* 0x0000000700007c02 */ /* 0x000fee0008000f00 */
.L_x_174:
[----:B--2---:R2:W4:Y:S02]  /*a1f0*/  SYNCS.PHASECHK.TRANS64.TRYWAIT P0, [R0+URZ+0x88], R2 ;  /* 0x00008802000075a7 */ /* 0x00452400080011ff */
[----:B----4-:R-:W-:Y:S05]  /*a200*/  @!P0 NANOSLEEP.SYNCS 0x989680 ;  /* 0x009896800000895d */ /* 0x010fea0003900000 */
[----:B------:R-:W4:Y:S02]  /*a210*/  @!P0 SYNCS.PHASECHK.TRANS64 P0, [R0+URZ+0x88], R2 ;  /* 0x00008802000085a7 */ /* 0x000f2400080010ff */
[----:B----4-:R-:W-:Y:S05]  /*a220*/  @!P0 BRA `(.L_x_174) ;  /* 0xfffffffc00f08947 */ /* 0x010fea000383ffff */
[----:B------:R-:W-:Y:S05]  /*a230*/  BRA `(.L_x_88) ;  /* 0xffffffa4003c7947 */ /* 0x000fea000383ffff */
.L_x_92:
[----:B------:R-:W-:Y:S07]  /*a240*/  MOV R0, UR7 ;  /* 0x0000000700007c02 */ /* 0x000fee0008000f00 */
.L_x_175:
[----:B-1----:R1:W2:Y:S02]  /*a250*/  SYNCS.PHASECHK.TRANS64.TRYWAIT P0, [R0+URZ+0x60], R14 ;  /* 0x0000600e000075a7 */ /* 0x0022a400080011ff */
[----:B--2---:R-:W-:Y:S05]  /*a260*/  @!P0 NANOSLEEP.SYNCS 0x989680 ;  /* 0x009896800000895d */ /* 0x004fea0003900000 */
[----:B------:R-:W2:Y:S02]  /*a270*/  @!P0 SYNCS.PHASECHK.TRANS64 P0, [R0+URZ+0x60], R14 ;  /* 0x0000600e000085a7 */ /* 0x000ea400080010ff */
[----:B--2---:R-:W-:Y:S05]  /*a280*/  @!P0 BRA `(.L_x_175) ;  /* 0xfffffffc00f08947 */ /* 0x004fea000383ffff */
[----:B------:R-:W-:Y:S05]  /*a290*/  BRA `(.L_x_176) ;  /* 0xffffffa400b47947 */ /* 0x000fea000383ffff */
.L_x_93:
[----:B------:R-:W-:Y:S07]  /*a2a0*/  MOV R0, UR7 ;  /* 0x0000000700007c02 */ /* 0x000fee0008000f00 */
.L_x_177:
[----:B-1----:R1:W2:Y:S02]  /*a2b0*/  SYNCS.PHASECHK.TRANS64.TRYWAIT P0, [R0+URZ+0x68], R14 ;  /* 0x0000680e000075a7 */ /* 0x0022a400080011ff */
[----:B--2---:R-:W-:Y:S05]  /*a2c0*/  @!P0 NANOSLEEP.SYNCS 0x989680 ;  /* 0x009896800000895d */ /* 0x004fea0003900000 */
[----:B------:R-:W2:Y:S02]  /*a2d0*/  @!P0 SYNCS.PHASECHK.TRANS64 P0, [R0+URZ+0x68], R14 ;  /* 0x0000680e000085a7 */ /* 0x000ea400080010ff */
[----:B--2---:R-:W-:Y:S05]  /*a2e0*/  @!P0 BRA `(.L_x_177) ;  /* 0xfffffffc00f08947 */ /* 0x004fea000383ffff */
[----:B------:R-:W-:Y:S05]  /*a2f0*/  BRA `(.L_x_178) ;  /* 0xffffffa8000c7947 */ /* 0x000fea000383ffff */
.L_x_94:
[----:B------:R-:W-:Y:S07]  /*a300*/  MOV R0, UR7 ;  /* 0x0000000700007c02 */ /* 0x000fee0008000f00 */
.L_x_179:
[----:B-1----:R1:W2:Y:S02]  /*a310*/  SYNCS.PHASECHK.TRANS64.TRYWAIT P0, [R0+URZ+0x70], R14 ;  /* 0x0000700e000075a7 */ /* 0x0022a400080011ff */
[----:B--2---:R-:W-:Y:S05]  /*a320*/  @!P0 NANOSLEEP.SYNCS 0x989680 ;  /* 0x009896800000895d */ /* 0x004fea0003900000 */
[----:B------:R-:W2:Y:S02]  /*a330*/  @!P0 SYNCS.PHASECHK.TRANS64 P0, [R0+URZ+0x70], R14 ;  /* 0x0000700e000085a7 */ /* 0x000ea400080010ff */
[----:B--2---:R-:W-:Y:S05]  /*a340*/  @!P0 BRA `(.L_x_179) ;  /* 0xfffffffc00f08947 */ /* 0x004fea000383ffff */
[----:B------:R-:W-:Y:S05]  /*a350*/  BRA `(.L_x_180) ;  /* 0xffffffa800687947 */ /* 0x000fea000383ffff */
.L_x_95:
[----:B------:R-:W-:Y:S07]  /*a360*/  MOV R0, UR7 ;  /* 0x0000000700007c02 */ /* 0x000fee0008000f00 */
.L_x_181:
[----:B-1----:R1:W2:Y:S02]  /*a370*/  SYNCS.PHASECHK.TRANS64.TRYWAIT P0, [R0+URZ+0x78], R14 ;  /* 0x0000780e000075a7 */ /* 0x0022a400080011ff */
[----:B--2---:R-:W-:Y:S05]  /*a380*/  @!P0 NANOSLEEP.SYNCS 0x989680 ;  /* 0x009896800000895d */ /* 0x004fea0003900000 */
[----:B------:R-:W2:Y:S02]  /*a390*/  @!P0 SYNCS.PHASECHK.TRANS64 P0, [R0+URZ+0x78], R14 ;  /* 0x0000780e000085a7 */ /* 0x000ea400080010ff */
[----:B--2---:R-:W-:Y:S05]  /*a3a0*/  @!P0 BRA `(.L_x_181) ;  /* 0xfffffffc00f08947 */ /* 0x004fea000383ffff */
[----:B------:R-:W-:Y:S05]  /*a3b0*/  BRA `(.L_x_182) ;  /* 0xffffffac00087947 */ /* 0x000fea000383ffff */
.L_x_97:
[----:B------:R-:W-:-:S07]  /*a3c0*/  MOV R0, UR7 ;  /* 0x0000000700007c02 */ /* 0x000fce0008000f00 */
.L_x_183:
[----:B-1----:R1:W4:Y:S02]  /*a3d0*/  SYNCS.PHASECHK.TRANS64.TRYWAIT P0, [R0+URZ+0x60], R2 ;  /* 0x00006002000075a7 */ /* 0x00232400080011ff */
[----:B----4-:R-:W-:Y:S05]  /*a3e0*/  @!P0 NANOSLEEP.SYNCS 0x989680 ;  /* 0x009896800000895d */ /* 0x010fea0003900000 */
[----:B------:R-:W4:Y:S02]  /*a3f0*/  @!P0 SYNCS.PHASECHK.TRANS64 P0, [R0+URZ+0x60], R2 ;  /* 0x00006002000085a7 */ /* 0x000f2400080010ff */
[----:B----4-:R-:W-:Y:S05]  /*a400*/  @!P0 BRA `(.L_x_183) ;  /* 0xfffffffc00f08947 */ /* 0x010fea000383ffff */
[----:B------:R-:W-:Y:S05]  /*a410*/  BRA `(.L_x_184) ;  /* 0xffffffac00907947 */ /* 0x000fea000383ffff */
.L_x_98:
[----:B-1----:R-:W-:-:S07]  /*a420*/  MOV R0, UR7 ;  /* 0x0000000700007c02 */ /* 0x002fce0008000f00 */
.L_x_185:
[----:B-1----:R1:W4:Y:S02]  /*a430*/  SYNCS.PHASECHK.TRANS64.TRYWAIT P0, [R0+URZ+0x68], R2 ;  /* 0x00006802000075a7 */ /* 0x00232400080011ff */
[----:B----4-:R-:W-:Y:S05]  /*a440*/  @!P0 NANOSLEEP.SYNCS 0x989680 ;  /* 0x009896800000895d */ /* 0x010fea0003900000 */
[----:B------:R-:W4:Y:S02]  /*a450*/  @!P0 SYNCS.PHASECHK.TRANS64 P0, [R0+URZ+0x68], R2 ;  /* 0x00006802000085a7 */ /* 0x000f2400080010ff */
[----:B----4-:R-:W-:Y:S05]  /*a460*/  @!P0 BRA `(.L_x_185) ;  /* 0xfffffffc00f08947 */ /* 0x010fea000383ffff */
[----:B------:R-:W-:Y:S05]  /*a470*/  BRA `(.L_x_186) ;  /* 0xffffffac00807947 */ /* 0x000fea000383ffff */
.L_x_99:
[----:B-1----:R-:W-:-:S07]  /*a480*/  MOV R0, UR7 ;  /* 0x0000000700007c02 */ /* 0x002fce0008000f00 */
.L_x_187:
[----:B-1----:R1:W4:Y:S02]  /*a490*/  SYNCS.PHASECHK.TRANS64.TRYWAIT P0, [R0+URZ+0x70], R2 ;  /* 0x00007002000075a7 */ /* 0x00232400080011ff */
[----:B----4-:R-:W-:Y:S05]  /*a4a0*/  @!P0 NANOSLEEP.SYNCS 0x989680 ;  /* 0x009896800000895d */ /* 0x010fea0003900000 */
[----:B------:R-:W4:Y:S02]  /*a4b0*/  @!P0 SYNCS.PHASECHK.TRANS64 P0, [R0+URZ+0x70], R2 ;  /* 0x00007002000085a7 */ /* 0x000f2400080010ff */
[----:B----4-:R-:W-:Y:S05]  /*a4c0*/  @!P0 BRA `(.L_x_187) ;  /* 0xfffffffc00f08947 */ /* 0x010fea000383ffff */
[----:B------:R-:W-:Y:S05]  /*a4d0*/  BRA `(.L_x_188) ;  /* 0xffffffac00707947 */ /* 0x000fea000383ffff */
.L_x_101:
[----:B--2---:R2:W3:Y:S02]  /*a4e0*/  SYNCS.PHASECHK.TRANS64.TRYWAIT P0, [R0+URZ+0x90], R2 ;  /* 0x00009002000075a7 */ /* 0x0044e400080011ff */
[----:B---3--:R-:W-:Y:S05]  /*a4f0*/  @!P0 NANOSLEEP.SYNCS 0x989680 ;  /* 0x009896800000895d */ /* 0x008fea0003900000 */
[----:B------:R-:W3:Y:S02]  /*a500*/  @!P0 SYNCS.PHASECHK.TRANS64 P0, [R0+URZ+0x90], R2 ;  /* 0x00009002000085a7 */ /* 0x000ee400080010ff */
[----:B---3--:R-:W-:Y:S05]  /*a510*/  @!P0 BRA `(.L_x_101) ;  /* 0xfffffffc00f08947 */ /* 0x008fea000383ffff */
[----:B------:R-:W-:Y:S05]  /*a520*/  BRA `(.L_x_189) ;  /* 0xffffffb000387947 */ /* 0x000fea000383ffff */
.L_x_112:
[----:B-1----:R1:W2:Y:S02]  /*a530*/  SYNCS.PHASECHK.TRANS64.TRYWAIT P1, [R3+URZ+0x40], R0 ;  /* 0x00004000030075a7 */ /* 0x0022a400080211ff */
[----:B--2---:R-:W-:Y:S05]  /*a540*/  @!P1 NANOSLEEP.SYNCS 0x989680 ;  /* 0x009896800000995d */ /* 0x004fea0003900000 */
[----:B------:R-:W2:Y:S02]  /*a550*/  @!P1 SYNCS.PHASECHK.TRANS64 P1, [R3+URZ+0x40], R0 ;  /* 0x00004000030095a7 */ /* 0x000ea400080210ff */
[----:B--2---:R-:W-:Y:S05]  /*a560*/  @!P1 BRA `(.L_x_112) ;  /* 0xfffffffc00f09947 */ /* 0x004fea000383ffff */
[----:B------:R-:W-:Y:S05]  /*a570*/  BRA `(.L_x_111) ;  /* 0xffffffbc00507947 */ /* 0x000fea000383ffff */
.L_x_114:
[----:B-1----:R1:W2:Y:S02]  /*a580*/  SYNCS.PHASECHK.TRANS64.TRYWAIT P0, [R111+URZ+0xb0], R4 ;  /* 0x0000b0046f0075a7 */ /* 0x0022a400080011ff */
[----:B--2---:R-:W-:Y:S05]  /*a590*/  @!P0 NANOSLEEP.SYNCS 0x989680 ;  /* 0x009896800000895d */ /* 0x004fea0003900000 */
[----:B------:R-:W2:Y:S02]  /*a5a0*/  @!P0 SYNCS.PHASECHK.TRANS64 P0, [R111+URZ+0xb0], R4 ;  /* 0x0000b0046f0085a7 */ /* 0x000ea400080010ff */
[----:B--2---:R-:W-:Y:S05]  /*a5b0*/  @!P0 BRA `(.L_x_114) ;  /* 0xfffffffc00f08947 */ /* 0x004fea000383ffff */
[----:B------:R-:W-:Y:S05]  /*a5c0*/  BRA `(.L_x_113) ;  /* 0xffffffbc00a47947 */ /* 0x000fea000383ffff */
.L_x_122:
[----:B--2---:R2:W3:Y:S02]  /*a5d0*/  SYNCS.PHASECHK.TRANS64.TRYWAIT P0, [R0+URZ+0x40], R3 ;  /* 0x00004003000075a7 */ /* 0x0044e400080011ff */
[----:B---3--:R-:W-:Y:S05]  /*a5e0*/  @!P0 NANOSLEEP.SYNCS 0x989680 ;  /* 0x009896800000895d */ /* 0x008fea0003900000 */
[----:B------:R-:W3:Y:S02]  /*a5f0*/  @!P0 SYNCS.PHASECHK.TRANS64 P0, [R0+URZ+0x40], R3 ;  /* 0x00004003000085a7 */ /* 0x000ee400080010ff */
[----:B---3--:R-:W-:Y:S05]  /*a600*/  @!P0 BRA `(.L_x_122) ;  /* 0xfffffffc00f08947 */ /* 0x008fea000383ffff */
[----:B------:R-:W-:Y:S05]  /*a610*/  BRA `(.L_x_121) ;  /* 0xffffffc800a87947 */ /* 0x000fea000383ffff */
.L_x_130:
[----:B--2---:R2:W3:Y:S02]  /*a620*/  SYNCS.PHASECHK.TRANS64.TRYWAIT P0, [R0+URZ+0x40], R4 ;  /* 0x00004004000075a7 */ /* 0x0044e400080011ff */
[----:B---3--:R-:W-:Y:S05]  /*a630*/  @!P0 NANOSLEEP.SYNCS 0x989680 ;  /* 0x009896800000895d */ /* 0x008fea0003900000 */
[----:B------:R-:W3:Y:S02]  /*a640*/  @!P0 SYNCS.PHASECHK.TRANS64 P0, [R0+URZ+0x40], R4 ;  /* 0x00004004000085a7 */ /* 0x000ee400080010ff */
[----:B---3--:R-:W-:Y:S05]  /*a650*/  @!P0 BRA `(.L_x_130) ;  /* 0xfffffffc00f08947 */ /* 0x008fea000383ffff */
[----:B------:R-:W-:Y:S05]  /*a660*/  BRA `(.L_x_129) ;  /* 0xffffffd400fc7947 */ /* 0x000fea000383ffff */
.L_x_138:
[----:B--2---:R2:W3:Y:S02]  /*a670*/  SYNCS.PHASECHK.TRANS64.TRYWAIT P0, [R0+URZ+0x40], R4 ;  /* 0x00004004000075a7 */ /* 0x0044e400080011ff */
[----:B---3--:R-:W-:Y:S05]  /*a680*/  @!P0 NANOSLEEP.SYNCS 0x989680 ;  /* 0x009896800000895d */ /* 0x008fea0003900000 */
[----:B------:R-:W3:Y:S02]  /*a690*/  @!P0 SYNCS.PHASECHK.TRANS64 P0, [R0+URZ+0x40], R4 ;  /* 0x00004004000085a7 */ /* 0x000ee400080010ff */
[----:B---3--:R-:W-:Y:S05]  /*a6a0*/  @!P0 BRA `(.L_x_138) ;  /* 0xfffffffc00f08947 */ /* 0x008fea000383ffff */
[----:B------:R-:W-:Y:S05]  /*a6b0*/  BRA `(.L_x_137) ;  /* 0xffffffe400587947 */ /* 0x000fea000383ffff */
        .weak           $__internal_0_$__cuda_sm10x_tcgen05_guardrail_trap_col_being_dealloced_not_returned_by_alloc
        .type           $__internal_0_$__cuda_sm10x_tcgen05_guardrail_trap_col_being_dealloced_not_returned_by_alloc,@function
        .size           $__internal_0_$__cuda_sm10x_tcgen05_guardrail_trap_col_being_dealloced_not_returned_by_alloc,($__internal_1_$__cuda_sm10x_tcgen05_guardrail_trap_phase_invalid_during_alloc - $__internal_0_$__cuda_sm10x_tcgen05_guardrail_trap_col_being_dealloced_not_returned_by_alloc)
$__internal_0_$__cuda_sm10x_tcgen05_guardrail_trap_col_being_dealloced_not_returned_by_alloc:
[----:B------:R-:W-:Y:S05]  /*a6c0*/  BPT.TRAP 0x1 ;  /* 0x000000040000795c */ /* 0x000fea0000300000 */
[----:B------:R-:W-:-:S04]  /*a6d0*/  HFMA2 R3, -RZ, RZ, 0, 0 ;  /* 0x00000000ff037431 */ /* 0x000fc800000001ff */
[----:B------:R-:W-:Y:S05]  /*a6e0*/  RET.REL.NODEC R2 `(_ZN7cutlass13device_kernelINS_4gemm6kernel13GemmUniversalIN4cute5tupleIJiiiiEEENS1_10collective13CollectiveMmaINS1_35MainloopSm100TmaUmmaWarpSpecializedILi4ELi2ELi4ENS5_IJNS4_1CILi2EEENSA_ILi1EEESC_EEEEENS5_IJNSA_ILi128EEENSA_ILi256EEESF_EEENS_12float_e4m3_tENS5_IJlSC_lEEESI_SJ_NS4_8TiledMMAINS4_8MMA_AtomIJNS4_10MMA_TraitsINS4_25SM100_MMA_F8F6F4_2x1SM_SSEJSI_SI_fSF_SG_NS4_17integral_constantINS4_4UMMA5MajorELSQ_0EEESR_NSO_INSP_7ScaleInELSS_0EEEST_EEEEEENS4_6LayoutINS5_IJSC_SC_SC_EEENS5_IJNSA_ILi0EEESY_SY_EEEEENS5_IJNS4_10UnderscoreES11_S11_EEEEENS4_18SM100_TMA_2SM_LOADENS4_14ComposedLayoutINS4_7SwizzleILi3ELi4ELi3EEENS4_18smem_ptr_flag_bitsILi8EEENSW_INS5_IJNSA_ILi8EEESF_EEENS5_IJSF_SC_EEEEEEEvNS4_8identityES14_S1E_vS1F_EENS_8epilogue10collective18CollectiveEpilogueINS1H_23Sm100TmaWarpSpecializedILi4ELi2ELi32ELb0ELb0EEEJNS5_IJNSA_ILi64EEESG_SF_EEENS5_IJNSW_IS1M_SC_EENSW_INS5_IJNSA_ILi32EEESB_EEENS5_IJSC_SF_EEEEEEEESI_SJ_SI_SJ_NS1H_6fusion15FusionCallbacksIS1L_NS1U_17LinearCombinationISI_fSI_fLNS_15FloatRoundStyleE2EEES1N_S1T_JEEENS4_5SM1004TMEM4LOAD26SM100_TMEM_LOAD_32dp32b32xENS4_13SM90_TMA_LOADENS15_INS16_ILi1ELi4ELi3EEES19_NSW_INS5_IJS1A_S1P_EEENS5_IJS1P_SC_EEEEEEENS4_39AutoVectorizingCopyWithAssumedAlignmentILi128EEENS4_14SM90_TMA_STOREES29_S2B_S2B_EEEvvEEEEvNT_6ParamsE) ;  /* 0xffffff5802447950 */ /* 0x000fea0003c3ffff */
        .weak           $__internal_1_$__cuda_sm10x_tcgen05_guardrail_trap_phase_invalid_during_alloc
        .type           $__internal_1_$__cuda_sm10x_tcgen05_guardrail_trap_phase_invalid_during_alloc,@function
        .size           $__internal_1_$__cuda_sm10x_tcgen05_guardrail_trap_phase_invalid_during_alloc,($__internal_2_$__cuda_sm10x_tcgen05_guardrail_trap_unallocated_columns_being_dealloced - $__internal_1_$__cuda_sm10x_tcgen05_guardrail_trap_phase_invalid_during_alloc)
$__internal_1_$__cuda_sm10x_tcgen05_guardrail_trap_phase_invalid_during_alloc:
[----:B------:R-:W-:Y:S05]  /*a6f0*/  BPT.TRAP 0x1 ;  /* 0x000000040000795c */ /* 0x000fea0000300000 */
[----:B------:R-:W-:-:S04]  /*a700*/  MOV R3, 0x0 ;  /* 0x0000000000037802 */ /* 0x000fc80000000f00 */
[----:B------:R-:W-:Y:S05]  /*a710*/  RET.REL.NODEC R2 `(_ZN7cutlass13device_kernelINS_4gemm6kernel13GemmUniversalIN4cute5tupleIJiiiiEEENS1_10collective13CollectiveMmaINS1_35MainloopSm100TmaUmmaWarpSpecializedILi4ELi2ELi4ENS5_IJNS4_1CILi2EEENSA_ILi1EEESC_EEEEENS5_IJNSA_ILi128EEENSA_ILi256EEESF_EEENS_12float_e4m3_tENS5_IJlSC_lEEESI_SJ_NS4_8TiledMMAINS4_8MMA_AtomIJNS4_10MMA_TraitsINS4_25SM100_MMA_F8F6F4_2x1SM_SSEJSI_SI_fSF_SG_NS4_17integral_constantINS4_4UMMA5MajorELSQ_0EEESR_NSO_INSP_7ScaleInELSS_0EEEST_EEEEEENS4_6LayoutINS5_IJSC_SC_SC_EEENS5_IJNSA_ILi0EEESY_SY_EEEEENS5_IJNS4_10UnderscoreES11_S11_EEEEENS4_18SM100_TMA_2SM_LOADENS4_14ComposedLayoutINS4_7SwizzleILi3ELi4ELi3EEENS4_18smem_ptr_flag_bitsILi8EEENSW_INS5_IJNSA_ILi8EEESF_EEENS5_IJSF_SC_EEEEEEEvNS4_8identityES14_S1E_vS1F_EENS_8epilogue10collective18CollectiveEpilogueINS1H_23Sm100TmaWarpSpecializedILi4ELi2ELi32ELb0ELb0EEEJNS5_IJNSA_ILi64EEESG_SF_EEENS5_IJNSW_IS1M_SC_EENSW_INS5_IJNSA_ILi32EEESB_EEENS5_IJSC_SF_EEEEEEEESI_SJ_SI_SJ_NS1H_6fusion15FusionCallbacksIS1L_NS1U_17LinearCombinationISI_fSI_fLNS_15FloatRoundStyleE2EEES1N_S1T_JEEENS4_5SM1004TMEM4LOAD26SM100_TMEM_LOAD_32dp32b32xENS4_13SM90_TMA_LOADENS15_INS16_ILi1ELi4ELi3EEES19_NSW_INS5_IJS1A_S1P_EEENS5_IJS1P_SC_EEEEEEENS4_39AutoVectorizingCopyWithAssumedAlignmentILi128EEENS4_14SM90_TMA_STOREES29_S2B_S2B_EEEvvEEEEvNT_6ParamsE) ;  /* 0xffffff5802387950 */ /* 0x000fea0003c3ffff */
        .weak           $__internal_2_$__cuda_sm10x_tcgen05_guardrail_trap_unallocated_columns_being_dealloced
        .type           $__internal_2_$__cuda_sm10x_tcgen05_guardrail_trap_unallocated_columns_being_dealloced,@function
        .size           $__internal_2_$__cuda_sm10x_tcgen05_guardrail_trap_unallocated_columns_being_dealloced,(.L_x_191 - $__internal_2_$__cuda_sm10x_tcgen05_guardrail_trap_unallocated_columns_being_dealloced)
$__internal_2_$__cuda_sm10x_tcgen05_guardrail_trap_unallocated_columns_being_dealloced:
[----:B------:R-:W-:Y:S05]  /*a720*/  BPT.TRAP 0x1 ;  /* 0x000000040000795c */ /* 0x000fea0000300000 */
[----:B------:R-:W-:-:S04]  /*a730*/  HFMA2 R3, -RZ, RZ, 0, 0 ;  /* 0x00000000ff037431 */ /* 0x000fc800000001ff */
[----:B------:R-:W-:Y:S05]  /*a740*/  RET.REL.NODEC R2 `(_ZN7cutlass13device_kernelINS_4gemm6kernel13GemmUniversalIN4cute5tupleIJiiiiEEENS1_10collective13CollectiveMmaINS1_35MainloopSm100TmaUmmaWarpSpecializedILi4ELi2ELi4ENS5_IJNS4_1CILi2EEENSA_ILi1EEESC_EEEEENS5_IJNSA_ILi128EEENSA_ILi256EEESF_EEENS_12float_e4m3_tENS5_IJlSC_lEEESI_SJ_NS4_8TiledMMAINS4_8MMA_AtomIJNS4_10MMA_TraitsINS4_25SM100_MMA_F8F6F4_2x1SM_SSEJSI_SI_fSF_SG_NS4_17integral_constantINS4_4UMMA5MajorELSQ_0EEESR_NSO_INSP_7ScaleInELSS_0EEEST_EEEEEENS4_6LayoutINS5_IJSC_SC_SC_EEENS5_IJNSA_ILi0EEESY_SY_EEEEENS5_IJNS4_10UnderscoreES11_S11_EEEEENS4_18SM100_TMA_2SM_LOADENS4_14ComposedLayoutINS4_7SwizzleILi3ELi4ELi3EEENS4_18smem_ptr_flag_bitsILi8EEENSW_INS5_IJNSA_ILi8EEESF_EEENS5_IJSF_SC_EEEEEEEvNS4_8identityES14_S1E_vS1F_EENS_8epilogue10collective18CollectiveEpilogueINS1H_23Sm100TmaWarpSpecializedILi4ELi2ELi32ELb0ELb0EEEJNS5_IJNSA_ILi64EEESG_SF_EEENS5_IJNSW_IS1M_SC_EENSW_INS5_IJNSA_ILi32EEESB_EEENS5_IJSC_SF_EEEEEEEESI_SJ_SI_SJ_NS1H_6fusion15FusionCallbacksIS1L_NS1U_17LinearCombinationISI_fSI_fLNS_15FloatRoundStyleE2EEES1N_S1T_JEEENS4_5SM1004TMEM4LOAD26SM100_TMEM_LOAD_32dp32b32xENS4_13SM90_TMA_LOADENS15_INS16_ILi1ELi4ELi3EEES19_NSW_INS5_IJS1A_S1P_EEENS5_IJS1P_SC_EEEEEEENS4_39AutoVectorizingCopyWithAssumedAlignmentILi128EEENS4_14SM90_TMA_STOREES29_S2B_S2B_EEEvvEEEEvNT_6ParamsE) ;  /* 0xffffff58022c7950 */ /* 0x000fea0003c3ffff */
.L_x_190:
[----:B------:R-:W-:-:S00]  /*a750*/  BRA `(.L_x_190) ;  /* 0xfffffffc00fc7947 */ /* 0x000fc0000383ffff */
[----:B------:R-:W-:-:S00]  /*a760*/  NOP ;  /* 0x0000000000007918 */ /* 0x000fc00000000000 */
        /* <DEDUP_REMOVED lines=9> */
.L_x_191:


//--------------------- .nv.global.init           --------------------------
	.section	.nv.global.init,"aw",@progbits
.nv.global.init:
	.type		$str$27,@object
	.size		$str$27,($str$28 - $str$27)
$str$27:
        /*0000*/ 	.byte	0x28, 0x61, 0x64, 0x64, 0x72, 0x65, 0x73, 0x73, 0x20, 0x26, 0x20, 0x6d, 0x61, 0x73, 0x6b, 0x29
        /*0010*/ 	.byte	0x20, 0x3d, 0x3d, 0x20, 0x30, 0x00
	.type		$str$28,@object
	.size		$str$28,($str$26 - $str$28)
$str$28:
        /*0016*/ 	.byte	0x2f, 0x74, 0x6d, 0x70, 0x2f, 0x63, 0x75, 0x74, 0x6c, 0x61, 0x73, 0x73, 0x5f, 0x73, 0x77, 0x65
        /*0026*/ 	.byte	0x65, 0x70, 0x5f, 0x73, 0x72, 0x63, 0x2f, 0x69, 0x6e, 0x63, 0x6c, 0x75, 0x64, 0x65, 0x2f, 0x63
        /*0036*/ 	.byte	0x75, 0x74, 0x65, 0x2f, 0x70, 0x6f, 0x69, 0x6e, 0x74, 0x65, 0x72, 0x5f, 0x66, 0x6c, 0x61, 0x67
        /*0046*/ 	.byte	0x67, 0x65, 0x64, 0x2e, 0x68, 0x70, 0x70, 0x00
	.type		$str$26,@object
	.size		$str$26,($str$25 - $str$26)
$str$26:
        /*004e*/ 	.byte	0x2f, 0x74, 0x6d, 0x70, 0x2f, 0x63, 0x75, 0x74, 0x6c, 0x61, 0x73, 0x73, 0x5f, 0x73, 0x77, 0x65
        /*005e*/ 	.byte	0x65, 0x70, 0x5f, 0x73, 0x72, 0x63, 0x2f, 0x69, 0x6e, 0x63, 0x6c, 0x75, 0x64, 0x65, 0x2f, 0x63
        /*006e*/ 	.byte	0x75, 0x74, 0x65, 0x2f, 0x61, 0x74, 0x6f, 0x6d, 0x2f, 0x63, 0x6f, 0x70, 0x79, 0x5f, 0x74, 0x72
        /*007e*/ 	.byte	0x61, 0x69, 0x74, 0x73, 0x5f, 0x73, 0x6d, 0x31, 0x30, 0x30, 0x2e, 0x68, 0x70, 0x70, 0x00
	.type		$str$25,@object
	.size		$str$25,(__unnamed_1 - $str$25)
$str$25:
        /*008d*/ 	.byte	0x28, 0x28, 0x75, 0x69, 0x6e, 0x74, 0x33, 0x32, 0x5f, 0x74, 0x28, 0x74, 0x68, 0x72, 0x65, 0x61
        /*009d*/ 	.byte	0x64, 0x49, 0x64, 0x78, 0x2e, 0x78, 0x29, 0x20, 0x2f, 0x20, 0x33, 0x32, 0x29, 0x20, 0x25, 0x20
        /*00ad*/ 	.byte	0x34, 0x29, 0x20, 0x3d, 0x3d, 0x20, 0x28, 0x28, 0x28, 0x74, 0x6d, 0x65, 0x6d, 0x5f, 0x61, 0x64
        /*00bd*/ 	.byte	0x64, 0x72, 0x20, 0x3e, 0x3e, 0x20, 0x31, 0x36, 0x29, 0x20, 0x2f, 0x20, 0x33, 0x32, 0x29, 0x20
        /*00cd*/ 	.byte	0x25, 0x20, 0x34, 0x29, 0x00
	.type		__unnamed_1,@object
	.size		__unnamed_1,(__unnamed_2 - __unnamed_1)
__unnamed_1:
        /*00d2*/ 	.byte	0x61, 0x75, 0x74, 0x6f, 0x20, 0x63, 0x75, 0x74, 0x65, 0x3a, 0x3a, 0x61, 0x73, 0x5f, 0x70, 0x6f
        /* <DEDUP_REMOVED lines=24> */
        /*0262*/ 	.byte	0x3a, 0x3a, 0x43, 0x3c, 0x34, 0x30, 0x39, 0x36, 0x3e, 0x3e, 0x3e, 0x3e, 0x5d, 0x00
	.type		__unnamed_2,@object
	.size		__unnamed_2,(__unnamed_3 - __unnamed_2)
__unnamed_2:
        /* <DEDUP_REMOVED lines=26> */
	.type		__unnamed_3,@object
	.size		__unnamed_3,(.L_3 - __unnamed_3)
__unnamed_3:
        /* <DEDUP_REMOVED lines=40> */
        /*068e*/ 	.byte	0x74, 0x65, 0x3a, 0x3a, 0x43, 0x3c, 0x30, 0x3e, 0x3e, 0x3e, 0x3e, 0x5d, 0x00
.L_3:


//--------------------- .nv.shared._ZN7cutlass13device_kernelINS_4gemm6kernel13GemmUniversalIN4cute5tupleIJiiiiEEENS1_10collective13CollectiveMmaINS1_35MainloopSm100TmaUmmaWarpSpecializedILi4ELi2ELi4ENS5_IJNS4_1CILi2EEENSA_ILi1EEESC_EEEEENS5_IJNSA_ILi128EEENSA_ILi256EEESF_EEENS_12float_e4m3_tENS5_IJlSC_lEEESI_SJ_NS4_8TiledMMAINS4_8MMA_AtomIJNS4_10MMA_TraitsINS4_25SM100_MMA_F8F6F4_2x1SM_SSEJSI_SI_fSF_SG_NS4_17integral_constantINS4_4UMMA5MajorELSQ_0EEESR_NSO_INSP_7ScaleInELSS_0EEEST_EEEEEENS4_6LayoutINS5_IJSC_SC_SC_EEENS5_IJNSA_ILi0EEESY_SY_EEEEENS5_IJNS4_10UnderscoreES11_S11_EEEEENS4_18SM100_TMA_2SM_LOADENS4_14ComposedLayoutINS4_7SwizzleILi3ELi4ELi3EEENS4_18smem_ptr_flag_bitsILi8EEENSW_INS5_IJNSA_ILi8EEESF_EEENS5_IJSF_SC_EEEEEEEvNS4_8identityES14_S1E_vS1F_EENS_8epilogue10collective18CollectiveEpilogueINS1H_23Sm100TmaWarpSpecializedILi4ELi2ELi32ELb0ELb0EEEJNS5_IJNSA_ILi64EEESG_SF_EEENS5_IJNSW_IS1M_SC_EENSW_INS5_IJNSA_ILi32EEESB_EEENS5_IJSC_SF_EEEEEEEESI_SJ_SI_SJ_NS1H_6fusion15FusionCallbacksIS1L_NS1U_17LinearCombinationISI_fSI_fLNS_15FloatRoundStyleE2EEES1N_S1T_JEEENS4_5SM1004TMEM4LOAD26SM100_TMEM_LOAD_32dp32b32xENS4_13SM90_TMA_LOADENS15_INS16_ILi1ELi4ELi3EEES19_NSW_INS5_IJS1A_S1P_EEENS5_IJS1P_SC_EEEEEEENS4_39AutoVectorizingCopyWithAssumedAlignmentILi128EEENS4_14SM90_TMA_STOREES29_S2B_S2B_EEEvvEEEEvNT_6ParamsE --------------------------
	.section	.nv.shared._ZN7cutlass13device_kernelINS_4gemm6kernel13GemmUniversalIN4cute5tupleIJiiiiEEENS1_10collective13CollectiveMmaINS1_35MainloopSm100TmaUmmaWarpSpecializedILi4ELi2ELi4ENS5_IJNS4_1CILi2EEENSA_ILi1EEESC_EEEEENS5_IJNSA_ILi128EEENSA_ILi256EEESF_EEENS_12float_e4m3_tENS5_IJlSC_lEEESI_SJ_NS4_8TiledMMAINS4_8MMA_AtomIJNS4_10MMA_TraitsINS4_25SM100_MMA_F8F6F4_2x1SM_SSEJSI_SI_fSF_SG_NS4_17integral_constantINS4_4UMMA5MajorELSQ_0EEESR_NSO_INSP_7ScaleInELSS_0EEEST_EEEEEENS4_6LayoutINS5_IJSC_SC_SC_EEENS5_IJNSA_ILi0EEESY_SY_EEEEENS5_IJNS4_10UnderscoreES11_S11_EEEEENS4_18SM100_TMA_2SM_LOADENS4_14ComposedLayoutINS4_7SwizzleILi3ELi4ELi3EEENS4_18smem_ptr_flag_bitsILi8EEENSW_INS5_IJNSA_ILi8EEESF_EEENS5_IJSF_SC_EEEEEEEvNS4_8identityES14_S1E_vS1F_EENS_8epilogue10collective18CollectiveEpilogueINS1H_23Sm100TmaWarpSpecializedILi4ELi2ELi32ELb0ELb0EEEJNS5_IJNSA_ILi64EEESG_SF_EEENS5_IJNSW_IS1M_SC_EENSW_INS5_IJNSA_ILi32EEESB_EEENS5_IJSC_SF_EEEEEEEESI_SJ_SI_SJ_NS1H_6fusion15FusionCallbacksIS1L_NS1U_17LinearCombinationISI_fSI_fLNS_15FloatRoundStyleE2EEES1N_S1T_JEEENS4_5SM1004TMEM4LOAD26SM100_TMEM_LOAD_32dp32b32xENS4_13SM90_TMA_LOADENS15_INS16_ILi1ELi4ELi3EEES19_NSW_INS5_IJS1A_S1P_EEENS5_IJS1P_SC_EEEEEEENS4_39AutoVectorizingCopyWithAssumedAlignmentILi128EEENS4_14SM90_TMA_STOREES29_S2B_S2B_EEEvvEEEEvNT_6ParamsE,"aw",@nobits
	.sectionflags	@""
	.align	16
	.zero		1024


//--------------------- .nv.shared.reserved.0     --------------------------
	.section	.nv.shared.reserved.0,"aw",@nobits
	.weak		__nv_reservedSMEM_offset_0_alias
	.size		__nv_reservedSMEM_offset_0_alias, 0, 64
	.other		__nv_reservedSMEM_offset_0_alias,@"STO_CUDA_RESERVED_SHARED STV_DEFAULT"
__nv_reservedSMEM_offset_0_alias:
	.zero		0
.nv.shared.reserved.0:
	.zero		64
	.weak		__nv_reservedSMEM_tcgen05_partition
	.type		__nv_reservedSMEM_tcgen05_partition,@object
	.size		__nv_reservedSMEM_tcgen05_partition,(.L_0 - __nv_reservedSMEM_tcgen05_partition)
__nv_reservedSMEM_tcgen05_partition:
	.zero		32
.L_0:


//--------------------- .nv.global                --------------------------
	.section	.nv.global,"aw",@nobits
.nv.global:
	.type		_ZN39_INTERNAL_98bb2d4f_4_k_cu_0bb18088_88544cute1_E,@object
	.size		_ZN39_INTERNAL_98bb2d4f_4_k_cu_0bb18088_88544cute1_E,(_ZN39_INTERNAL_98bb2d4f_4_k_cu_0bb18088_88544cuda3std3__45__cpo6cbeginE - _ZN39_INTERNAL_98bb2d4f_4_k_cu_0bb18088_88544cute1_E)
_ZN39_INTERNAL_98bb2d4f_4_k_cu_0bb18088_88544cute1_E:
	.zero		1
	.type		_ZN39_INTERNAL_98bb2d4f_4_k_cu_0bb18088_88544cuda3std3__45__cpo6cbeginE,@object
	.size		_ZN39_INTERNAL_98bb2d4f_4_k_cu_0bb18088_88544cuda3std3__45__cpo6cbeginE,(_ZN39_INTERNAL_98bb2d4f_4_k_cu_0bb18088_88544cuda3std3__48in_placeE - _ZN39_INTERNAL_98bb2d4f_4_k_cu_0bb18088_88544cuda3std3__45__cpo6cbeginE)
_ZN39_INTERNAL_98bb2d4f_4_k_cu_0bb18088_88544cuda3std3__45__cpo6cbeginE:
	.zero		1
	.type		_ZN39_INTERNAL_98bb2d4f_4_k_cu_0bb18088_88544cuda3std3__48in_placeE,@object
	.size		_ZN39_INTERNAL_98bb2d4f_4_k_cu_0bb18088_88544cuda3std3__48in_placeE,(_ZN39_INTERNAL_98bb2d4f_4_k_cu_0bb18088_88544cuda3std6ranges3__45__cpo9iter_moveE - _ZN39_INTERNAL_98bb2d4f_4_k_cu_0bb18088_88544cuda3std3__48in_placeE)
_ZN39_INTERNAL_98bb2d4f_4_k_cu_0bb18088_88544cuda3std3__48in_placeE:
	.zero		1
	.type		_ZN39_INTERNAL_98bb2d4f_4_k_cu_0bb18088_88544cuda3std6ranges3__45__cpo9iter_moveE,@object
	.size		_ZN39_INTERNAL_98bb2d4f_4_k_cu_0bb18088_88544cuda3std6ranges3__45__cpo9iter_moveE,(_ZN39_INTERNAL_98bb2d4f_4_k_cu_0bb18088_88544cuda3std3__45__cpo5beginE - _ZN39_INTERNAL_98bb2d4f_4_k_cu_0bb18088_88544cuda3std6ranges3__45__cpo9iter_moveE)
_ZN39_INTERNAL_98bb2d4f_4_k_cu_0bb18088_88544cuda3std6ranges3__45__cpo9iter_moveE:
	.zero		1
	.type		_ZN39_INTERNAL_98bb2d4f_4_k_cu_0bb18088_88544cuda3std3__45__cpo5beginE,@object
	.size		_ZN39_INTERNAL_98bb2d4f_4_k_cu_0bb18088_88544cuda3std3__45__cpo5beginE,(_ZN39_INTERNAL_98bb2d4f_4_k_cu_0bb18088_88544cuda3std3__441_GLOBAL__N__98bb2d4f_4_k_cu_0bb18088_88546ignoreE - _ZN39_INTERNAL_98bb2d4f_4_k_cu_0bb18088_88544cuda3std3__45__cpo5beginE)
_ZN39_INTERNAL_98bb2d4f_4_k_cu_0bb18088_88544cuda3std3__45__cpo5beginE:
	.zero		1
	.type		_ZN39_INTERNAL_98bb2d4f_4_k_cu_0bb18088_88544cuda3std3__441_GLOBAL__N__98bb2d4f_4_k_cu_0bb18088_88546ignoreE,@object
	.size		_ZN39_INTERNAL_98bb2d4f_4_k_cu_0bb18088_88544cuda3std3__441_GLOBAL__N__98bb2d4f_4_k_cu_0bb18088_88546ignoreE,(_ZN39_INTERNAL_98bb2d4f_4_k_cu_0bb18088_88544cute7productE - _ZN39_INTERNAL_98bb2d4f_4_k_cu_0bb18088_88544cuda3std3__441_GLOBAL__N__98bb2d4f_4_k_cu_0bb18088_88546ignoreE)
_ZN39_INTERNAL_98bb2d4f_4_k_cu_0bb18088_88544cuda3std3__441_GLOBAL__N__98bb2d4f_4_k_cu_0bb18088_88546ignoreE:
	.zero		1
	.type		_ZN39_INTERNAL_98bb2d4f_4_k_cu_0bb18088_88544cute7productE,@object
	.size		_ZN39_INTERNAL_98bb2d4f_4_k_cu_0bb18088_88544cute7productE,(_ZN39_INTERNAL_98bb2d4f_4_k_cu_0bb18088_88544cuda3std3__45__cpo3endE - _ZN39_INTERNAL_98bb2d4f_4_k_cu_0bb18088_88544cute7productE)
_ZN39_INTERNAL_98bb2d4f_4_k_cu_0bb18088_88544cute7productE:
	.zero		1
	.type		_ZN39_INTERNAL_98bb2d4f_4_k_cu_0bb18088_88544cuda3std3__45__cpo3endE,@object
	.size		_ZN39_INTERNAL_98bb2d4f_4_k_cu_0bb18088_88544cuda3std3__45__cpo3endE,(_ZN39_INTERNAL_98bb2d4f_4_k_cu_0bb18088_88544cuda3std3__419piecewise_constructE - _ZN39_INTERNAL_98bb2d4f_4_k_cu_0bb18088_88544cuda3std3__45__cpo3endE)
_ZN39_INTERNAL_98bb2d4f_4_k_cu_0bb18088_88544cuda3std3__45__cpo3endE:
	.zero		1
	.type		_ZN39_INTERNAL_98bb2d4f_4_k_cu_0bb18088_88544cuda3std3__419piecewise_constructE,@object
	.size		_ZN39_INTERNAL_98bb2d4f_4_k_cu_0bb18088_88544cuda3std3__419piecewise_constructE,(_ZN39_INTERNAL_98bb2d4f_4_k_cu_0bb18088_88544cuda3std3__45__cpo4cendE - _ZN39_INTERNAL_98bb2d4f_4_k_cu_0bb18088_88544cuda3std3__419piecewise_constructE)
_ZN39_INTERNAL_98bb2d4f_4_k_cu_0bb18088_88544cuda3std3__419piecewise_constructE:
	.zero		1
	.type		_ZN39_INTERNAL_98bb2d4f_4_k_cu_0bb18088_88544cuda3std3__45__cpo4cendE,@object
	.size		_ZN39_INTERNAL_98bb2d4f_4_k_cu_0bb18088_88544cuda3std3__45__cpo4cendE,(_ZN39_INTERNAL_98bb2d4f_4_k_cu_0bb18088_88544cuda3std6ranges3__45__cpo4swapE - _ZN39_INTERNAL_98bb2d4f_4_k_cu_0bb18088_88544cuda3std3__45__cpo4cendE)
_ZN39_INTERNAL_98bb2d4f_4_k_cu_0bb18088_88544cuda3std3__45__cpo4cendE:
	.zero		1
	.type		_ZN39_INTERNAL_98bb2d4f_4_k_cu_0bb18088_88544cuda3std6ranges3__45__cpo4swapE,@object
	.size		_ZN39_INTERNAL_98bb2d4f_4_k_cu_0bb18088_88544cuda3std6ranges3__45__cpo4swapE,(.L_11 - _ZN39_INTERNAL_98bb2d4f_4_k_cu_0bb18088_88544cuda3std6ranges3__45__cpo4swapE)
_ZN39_INTERNAL_98bb2d4f_4_k_cu_0bb18088_88544cuda3std6ranges3__45__cpo4swapE:
	.zero		1
.L_11:


//--------------------- .nv.constant0._ZN7cutlass13device_kernelINS_4gemm6kernel13GemmUniversalIN4cute5tupleIJiiiiEEENS1_10collective13CollectiveMmaINS1_35MainloopSm100TmaUmmaWarpSpecializedILi4ELi2ELi4ENS5_IJNS4_1CILi2EEENSA_ILi1EEESC_EEEEENS5_IJNSA_ILi128EEENSA_ILi256EEESF_EEENS_12float_e4m3_tENS5_IJlSC_lEEESI_SJ_NS4_8TiledMMAINS4_8MMA_AtomIJNS4_10MMA_TraitsINS4_25SM100_MMA_F8F6F4_2x1SM_SSEJSI_SI_fSF_SG_NS4_17integral_constantINS4_4UMMA5MajorELSQ_0EEESR_NSO_INSP_7ScaleInELSS_0EEEST_EEEEEENS4_6LayoutINS5_IJSC_SC_SC_EEENS5_IJNSA_ILi0EEESY_SY_EEEEENS5_IJNS4_10UnderscoreES11_S11_EEEEENS4_18SM100_TMA_2SM_LOADENS4_14ComposedLayoutINS4_7SwizzleILi3ELi4ELi3EEENS4_18smem_ptr_flag_bitsILi8EEENSW_INS5_IJNSA_ILi8EEESF_EEENS5_IJSF_SC_EEEEEEEvNS4_8identityES14_S1E_vS1F_EENS_8epilogue10collective18CollectiveEpilogueINS1H_23Sm100TmaWarpSpecializedILi4ELi2ELi32ELb0ELb0EEEJNS5_IJNSA_ILi64EEESG_SF_EEENS5_IJNSW_IS1M_SC_EENSW_INS5_IJNSA_ILi32EEESB_EEENS5_IJSC_SF_EEEEEEEESI_SJ_SI_SJ_NS1H_6fusion15FusionCallbacksIS1L_NS1U_17LinearCombinationISI_fSI_fLNS_15FloatRoundStyleE2EEES1N_S1T_JEEENS4_5SM1004TMEM4LOAD26SM100_TMEM_LOAD_32dp32b32xENS4_13SM90_TMA_LOADENS15_INS16_ILi1ELi4ELi3EEES19_NSW_INS5_IJS1A_S1P_EEENS5_IJS1P_SC_EEEEEEENS4_39AutoVectorizingCopyWithAssumedAlignmentILi128EEENS4_14SM90_TMA_STOREES29_S2B_S2B_EEEvvEEEEvNT_6ParamsE --------------------------
	.section	.nv.constant0._ZN7cutlass13device_kernelINS_4gemm6kernel13GemmUniversalIN4cute5tupleIJiiiiEEENS1_10collective13CollectiveMmaINS1_35MainloopSm100TmaUmmaWarpSpecializedILi4ELi2ELi4ENS5_IJNS4_1CILi2EEENSA_ILi1EEESC_EEEEENS5_IJNSA_ILi128EEENSA_ILi256EEESF_EEENS_12float_e4m3_tENS5_IJlSC_lEEESI_SJ_NS4_8TiledMMAINS4_8MMA_AtomIJNS4_10MMA_TraitsINS4_25SM100_MMA_F8F6F4_2x1SM_SSEJSI_SI_fSF_SG_NS4_17integral_constantINS4_4UMMA5MajorELSQ_0EEESR_NSO_INSP_7ScaleInELSS_0EEEST_EEEEEENS4_6LayoutINS5_IJSC_SC_SC_EEENS5_IJNSA_ILi0EEESY_SY_EEEEENS5_IJNS4_10UnderscoreES11_S11_EEEEENS4_18SM100_TMA_2SM_LOADENS4_14ComposedLayoutINS4_7SwizzleILi3ELi4ELi3EEENS4_18smem_ptr_flag_bitsILi8EEENSW_INS5_IJNSA_ILi8EEESF_EEENS5_IJSF_SC_EEEEEEEvNS4_8identityES14_S1E_vS1F_EENS_8epilogue10collective18CollectiveEpilogueINS1H_23Sm100TmaWarpSpecializedILi4ELi2ELi32ELb0ELb0EEEJNS5_IJNSA_ILi64EEESG_SF_EEENS5_IJNSW_IS1M_SC_EENSW_INS5_IJNSA_ILi32EEESB_EEENS5_IJSC_SF_EEEEEEEESI_SJ_SI_SJ_NS1H_6fusion15FusionCallbacksIS1L_NS1U_17LinearCombinationISI_fSI_fLNS_15FloatRoundStyleE2EEES1N_S1T_JEEENS4_5SM1004TMEM4LOAD26SM100_TMEM_LOAD_32dp32b32xENS4_13SM90_TMA_LOADENS15_INS16_ILi1ELi4ELi3EEES19_NSW_INS5_IJS1A_S1P_EEENS5_IJS1P_SC_EEEEEEENS4_39AutoVectorizingCopyWithAssumedAlignmentILi128EEENS4_14SM90_TMA_STOREES29_S2B_S2B_EEEvvEEEEvNT_6ParamsE,"a",@progbits
	.sectionflags	@""
	.align	4
.nv.constant0._ZN7cutlass13device_kernelINS_4gemm6kernel13GemmUniversalIN4cute5tupleIJiiiiEEENS1_10collective13CollectiveMmaINS1_35MainloopSm100TmaUmmaWarpSpecializedILi4ELi2ELi4ENS5_IJNS4_1CILi2EEENSA_ILi1EEESC_EEEEENS5_IJNSA_ILi128EEENSA_ILi256EEESF_EEENS_12float_e4m3_tENS5_IJlSC_lEEESI_SJ_NS4_8TiledMMAINS4_8MMA_AtomIJNS4_10MMA_TraitsINS4_25SM100_MMA_F8F6F4_2x1SM_SSEJSI_SI_fSF_SG_NS4_17integral_constantINS4_4UMMA5MajorELSQ_0EEESR_NSO_INSP_7ScaleInELSS_0EEEST_EEEEEENS4_6LayoutINS5_IJSC_SC_SC_EEENS5_IJNSA_ILi0EEESY_SY_EEEEENS5_IJNS4_10UnderscoreES11_S11_EEEEENS4_18SM100_TMA_2SM_LOADENS4_14ComposedLayoutINS4_7SwizzleILi3ELi4ELi3EEENS4_18smem_ptr_flag_bitsILi8EEENSW_INS5_IJNSA_ILi8EEESF_EEENS5_IJSF_SC_EEEEEEEvNS4_8identityES14_S1E_vS1F_EENS_8epilogue10collective18CollectiveEpilogueINS1H_23Sm100TmaWarpSpecializedILi4ELi2ELi32ELb0ELb0EEEJNS5_IJNSA_ILi64EEESG_SF_EEENS5_IJNSW_IS1M_SC_EENSW_INS5_IJNSA_ILi32EEESB_EEENS5_IJSC_SF_EEEEEEEESI_SJ_SI_SJ_NS1H_6fusion15FusionCallbacksIS1L_NS1U_17LinearCombinationISI_fSI_fLNS_15FloatRoundStyleE2EEES1N_S1T_JEEENS4_5SM1004TMEM4LOAD26SM100_TMEM_LOAD_32dp32b32xENS4_13SM90_TMA_LOADENS15_INS16_ILi1ELi4ELi3EEES19_NSW_INS5_IJS1A_S1P_EEENS5_IJS1P_SC_EEEEEEENS4_39AutoVectorizingCopyWithAssumedAlignmentILi128EEENS4_14SM90_TMA_STOREES29_S2B_S2B_EEEvvEEEEvNT_6ParamsE:
	.zero		2944


//--------------------- SYMBOLS --------------------------

	.type		.nv.reservedSmem.offset0,@object
	.size		.nv.reservedSmem.offset0,0x4
	.type		.nv.reservedSmem.cap,@object
	.size		.nv.reservedSmem.cap,0x4
	.type		__assertfail,@function
